	.target	sm_100a

	.elftype	@"ET_EXEC"


//--------------------- .note.nv.tkinfo           --------------------------
	.section	.note.nv.tkinfo,"",@"SHT_NOTE"
	.sectionflags	@"SHF_NOTE_NV_TKINFO"
	.tkinfo
        /*0018*/ 	.word	0x00000002
        /*0030*/ 	.string	""
        /*0030*/ 	.string	"ptxas"
        /*0030*/ 	.string	"Cuda compilation tools, release 13.0, V13.0.88"
        /*0030*/ 	.string	"Build cuda_13.0.r13.0/compiler.36424714_0"
        /*0030*/ 	.string	"-arch sm_100a -m 64 "



//--------------------- .note.nv.cuinfo           --------------------------
	.section	.note.nv.cuinfo,"",@"SHT_NOTE"
	.sectionflags	@"SHF_NOTE_NV_CUINFO"
        /*0018*/ 	.short	0x0002
        /*001a*/ 	.short	0x0064
        /*001c*/ 	.short	0x0082
	.zero		2


//--------------------- .nv.info                  --------------------------
	.section	.nv.info,"",@"SHT_CUDA_INFO"
	.align	4


	//----- nvinfo : EIATTR_REGCOUNT
	.align		4
        /*0000*/ 	.byte	0x04, 0x2f
        /*0002*/ 	.short	(.L_19 - .L_18)
	.align		4
.L_18:
        /*0004*/ 	.word	index@(_ZN7cutlass13device_kernelINS_4gemm6kernel13GemmUniversalIN4cute5tupleIJiiiiEEENS1_10collective13CollectiveMmaINS1_35MainloopSm100TmaUmmaWarpSpecializedILi13ELi2ELi4ENS5_IJNS4_1CILi2EEENSA_ILi1EEESC_EEEEENS5_IJNSA_ILi128EEESF_NSA_ILi64EEEEEENS_10bfloat16_tENS5_IJlSC_lEEESI_SJ_NS4_8TiledMMAINS4_8MMA_AtomIJNS4_26SM100_MMA_F16BF16_2x1SM_SSISI_SI_fLi128ELi128ELNS4_4UMMA5MajorE0ELSO_0ELNSN_7ScaleInE0ELSP_0EEEEEENS4_6LayoutINS5_IJSC_SC_SC_EEENS5_IJNSA_ILi0EEESU_SU_EEEEENS5_IJNS4_10UnderscoreESX_SX_EEEEENS4_18SM100_TMA_2SM_LOADENS4_14ComposedLayoutINS4_7SwizzleILi3ELi4ELi3EEENS4_18smem_ptr_flag_bitsILi16EEENSS_INS5_IJNSA_ILi8EEESG_EEENS5_IJSG_SC_EEEEEEEvNS4_8identityES10_S1A_vS1B_EENS_8epilogue10collective18CollectiveEpilogueINS1D_23Sm100TmaWarpSpecializedILi4ELi2ELi16ELb1ELb0EEEJNS5_IJSG_SF_SG_EEENS5_IJNSS_ISG_SC_EENSS_INS5_IJNSA_ILi16EEESB_EEENS5_IJSC_SG_EEEEEEEESI_SJ_SI_SJ_NS1D_6fusion15FusionCallbacksIS1H_NS1P_23LinCombPerRowBiasEltActINS1D_6thread4ReLuESI_fSI_SI_fLi8ELNS_15FloatRoundStyleE2EEES1I_S1O_JEEENS4_5SM1004TMEM4LOAD26SM100_TMEM_LOAD_32dp32b16xENS4_13SM90_TMA_LOADENS11_INS12_ILi1ELi4ELi3EEES15_NSS_INS5_IJS16_S1K_EEENS5_IJS1K_SC_EEEEEEENS4_39AutoVectorizingCopyWithAssumedAlignmentILi128EEENS4_14SM90_TMA_STOREES26_S28_S28_EEEvvEEEEvNT_6ParamsE)
        /*0008*/ 	.word	0x00000058


	//----- nvinfo : EIATTR_FRAME_SIZE
	.align		4
.L_19:
        /*000c*/ 	.byte	0x04, 0x11
        /*000e*/ 	.short	(.L_21 - .L_20)
	.align		4
.L_20:
        /*0010*/ 	.word	index@($__internal_2_$__cuda_sm10x_tcgen05_guardrail_trap_unallocated_columns_being_dealloced)
        /*0014*/ 	.word	0x00000000


	//----- nvinfo : EIATTR_FRAME_SIZE
	.align		4
.L_21:
        /*0018*/ 	.byte	0x04, 0x11
        /*001a*/ 	.short	(.L_23 - .L_22)
	.align		4
.L_22:
        /*001c*/ 	.word	index@($__internal_1_$__cuda_sm10x_tcgen05_guardrail_trap_phase_invalid_during_alloc)
        /*0020*/ 	.word	0x00000000


	//----- nvinfo : EIATTR_FRAME_SIZE
	.align		4
.L_23:
        /*0024*/ 	.byte	0x04, 0x11
        /*0026*/ 	.short	(.L_25 - .L_24)
	.align		4
.L_24:
        /*0028*/ 	.word	index@($__internal_0_$__cuda_sm10x_tcgen05_guardrail_trap_col_being_dealloced_not_returned_by_alloc)
        /*002c*/ 	.word	0x00000000


	//----- nvinfo : EIATTR_FRAME_SIZE
	.align		4
.L_25:
        /*0030*/ 	.byte	0x04, 0x11
        /*0032*/ 	.short	(.L_27 - .L_26)
	.align		4
.L_26:
        /*0034*/ 	.word	index@(_ZN7cutlass13device_kernelINS_4gemm6kernel13GemmUniversalIN4cute5tupleIJiiiiEEENS1_10collective13CollectiveMmaINS1_35MainloopSm100TmaUmmaWarpSpecializedILi13ELi2ELi4ENS5_IJNS4_1CILi2EEENSA_ILi1EEESC_EEEEENS5_IJNSA_ILi128EEESF_NSA_ILi64EEEEEENS_10bfloat16_tENS5_IJlSC_lEEESI_SJ_NS4_8TiledMMAINS4_8MMA_AtomIJNS4_26SM100_MMA_F16BF16_2x1SM_SSISI_SI_fLi128ELi128ELNS4_4UMMA5MajorE0ELSO_0ELNSN_7ScaleInE0ELSP_0EEEEEENS4_6LayoutINS5_IJSC_SC_SC_EEENS5_IJNSA_ILi0EEESU_SU_EEEEENS5_IJNS4_10UnderscoreESX_SX_EEEEENS4_18SM100_TMA_2SM_LOADENS4_14ComposedLayoutINS4_7SwizzleILi3ELi4ELi3EEENS4_18smem_ptr_flag_bitsILi16EEENSS_INS5_IJNSA_ILi8EEESG_EEENS5_IJSG_SC_EEEEEEEvNS4_8identityES10_S1A_vS1B_EENS_8epilogue10collective18CollectiveEpilogueINS1D_23Sm100TmaWarpSpecializedILi4ELi2ELi16ELb1ELb0EEEJNS5_IJSG_SF_SG_EEENS5_IJNSS_ISG_SC_EENSS_INS5_IJNSA_ILi16EEESB_EEENS5_IJSC_SG_EEEEEEEESI_SJ_SI_SJ_NS1D_6fusion15FusionCallbacksIS1H_NS1P_23LinCombPerRowBiasEltActINS1D_6thread4ReLuESI_fSI_SI_fLi8ELNS_15FloatRoundStyleE2EEES1I_S1O_JEEENS4_5SM1004TMEM4LOAD26SM100_TMEM_LOAD_32dp32b16xENS4_13SM90_TMA_LOADENS11_INS12_ILi1ELi4ELi3EEES15_NSS_INS5_IJS16_S1K_EEENS5_IJS1K_SC_EEEEEEENS4_39AutoVectorizingCopyWithAssumedAlignmentILi128EEENS4_14SM90_TMA_STOREES26_S28_S28_EEEvvEEEEvNT_6ParamsE)
        /*0038*/ 	.word	0x00000000


	//----- nvinfo : EIATTR_MIN_STACK_SIZE
	.align		4
.L_27:
        /*003c*/ 	.byte	0x04, 0x12
        /*003e*/ 	.short	(.L_29 - .L_28)
	.align		4
.L_28:
        /*0040*/ 	.word	index@(_ZN7cutlass13device_kernelINS_4gemm6kernel13GemmUniversalIN4cute5tupleIJiiiiEEENS1_10collective13CollectiveMmaINS1_35MainloopSm100TmaUmmaWarpSpecializedILi13ELi2ELi4ENS5_IJNS4_1CILi2EEENSA_ILi1EEESC_EEEEENS5_IJNSA_ILi128EEESF_NSA_ILi64EEEEEENS_10bfloat16_tENS5_IJlSC_lEEESI_SJ_NS4_8TiledMMAINS4_8MMA_AtomIJNS4_26SM100_MMA_F16BF16_2x1SM_SSISI_SI_fLi128ELi128ELNS4_4UMMA5MajorE0ELSO_0ELNSN_7ScaleInE0ELSP_0EEEEEENS4_6LayoutINS5_IJSC_SC_SC_EEENS5_IJNSA_ILi0EEESU_SU_EEEEENS5_IJNS4_10UnderscoreESX_SX_EEEEENS4_18SM100_TMA_2SM_LOADENS4_14ComposedLayoutINS4_7SwizzleILi3ELi4ELi3EEENS4_18smem_ptr_flag_bitsILi16EEENSS_INS5_IJNSA_ILi8EEESG_EEENS5_IJSG_SC_EEEEEEEvNS4_8identityES10_S1A_vS1B_EENS_8epilogue10collective18CollectiveEpilogueINS1D_23Sm100TmaWarpSpecializedILi4ELi2ELi16ELb1ELb0EEEJNS5_IJSG_SF_SG_EEENS5_IJNSS_ISG_SC_EENSS_INS5_IJNSA_ILi16EEESB_EEENS5_IJSC_SG_EEEEEEEESI_SJ_SI_SJ_NS1D_6fusion15FusionCallbacksIS1H_NS1P_23LinCombPerRowBiasEltActINS1D_6thread4ReLuESI_fSI_SI_fLi8ELNS_15FloatRoundStyleE2EEES1I_S1O_JEEENS4_5SM1004TMEM4LOAD26SM100_TMEM_LOAD_32dp32b16xENS4_13SM90_TMA_LOADENS11_INS12_ILi1ELi4ELi3EEES15_NSS_INS5_IJS16_S1K_EEENS5_IJS1K_SC_EEEEEEENS4_39AutoVectorizingCopyWithAssumedAlignmentILi128EEENS4_14SM90_TMA_STOREES26_S28_S28_EEEvvEEEEvNT_6ParamsE)
        /*0044*/ 	.word	0x00000000
.L_29:


//--------------------- .nv.compat                --------------------------
	.section	.nv.compat,"",@"SHT_CUDA_COMPAT_INFO"
	.align	4
        /*0000*/ 	.byte	0x02, 0x09, 0x01, 0x00, 0x02, 0x02, 0x02, 0x00, 0x02, 0x05, 0x05, 0x00, 0x03, 0x07, 0x01, 0x01
        /*0010*/ 	.byte	0x02, 0x03, 0x01, 0x00, 0x02, 0x06, 0x01, 0x00, 0x04, 0x0b, 0x08, 0x00, 0x09, 0x00, 0x00, 0x00
        /*0020*/ 	.byte	0x00, 0x00, 0x00, 0x00


//--------------------- .nv.info._ZN7cutlass13device_kernelINS_4gemm6kernel13GemmUniversalIN4cute5tupleIJiiiiEEENS1_10collective13CollectiveMmaINS1_35MainloopSm100TmaUmmaWarpSpecializedILi13ELi2ELi4ENS5_IJNS4_1CILi2EEENSA_ILi1EEESC_EEEEENS5_IJNSA_ILi128EEESF_NSA_ILi64EEEEEENS_10bfloat16_tENS5_IJlSC_lEEESI_SJ_NS4_8TiledMMAINS4_8MMA_AtomIJNS4_26SM100_MMA_F16BF16_2x1SM_SSISI_SI_fLi128ELi128ELNS4_4UMMA5MajorE0ELSO_0ELNSN_7ScaleInE0ELSP_0EEEEEENS4_6LayoutINS5_IJSC_SC_SC_EEENS5_IJNSA_ILi0EEESU_SU_EEEEENS5_IJNS4_10UnderscoreESX_SX_EEEEENS4_18SM100_TMA_2SM_LOADENS4_14ComposedLayoutINS4_7SwizzleILi3ELi4ELi3EEENS4_18smem_ptr_flag_bitsILi16EEENSS_INS5_IJNSA_ILi8EEESG_EEENS5_IJSG_SC_EEEEEEEvNS4_8identityES10_S1A_vS1B_EENS_8epilogue10collective18CollectiveEpilogueINS1D_23Sm100TmaWarpSpecializedILi4ELi2ELi16ELb1ELb0EEEJNS5_IJSG_SF_SG_EEENS5_IJNSS_ISG_SC_EENSS_INS5_IJNSA_ILi16EEESB_EEENS5_IJSC_SG_EEEEEEEESI_SJ_SI_SJ_NS1D_6fusion15FusionCallbacksIS1H_NS1P_23LinCombPerRowBiasEltActINS1D_6thread4ReLuESI_fSI_SI_fLi8ELNS_15FloatRoundStyleE2EEES1I_S1O_JEEENS4_5SM1004TMEM4LOAD26SM100_TMEM_LOAD_32dp32b16xENS4_13SM90_TMA_LOADENS11_INS12_ILi1ELi4ELi3EEES15_NSS_INS5_IJS16_S1K_EEENS5_IJS1K_SC_EEEEEEENS4_39AutoVectorizingCopyWithAssumedAlignmentILi128EEENS4_14SM90_TMA_STOREES26_S28_S28_EEEvvEEEEvNT_6ParamsE --------------------------
	.section	.nv.info._ZN7cutlass13device_kernelINS_4gemm6kernel13GemmUniversalIN4cute5tupleIJiiiiEEENS1_10collective13CollectiveMmaINS1_35MainloopSm100TmaUmmaWarpSpecializedILi13ELi2ELi4ENS5_IJNS4_1CILi2EEENSA_ILi1EEESC_EEEEENS5_IJNSA_ILi128EEESF_NSA_ILi64EEEEEENS_10bfloat16_tENS5_IJlSC_lEEESI_SJ_NS4_8TiledMMAINS4_8MMA_AtomIJNS4_26SM100_MMA_F16BF16_2x1SM_SSISI_SI_fLi128ELi128ELNS4_4UMMA5MajorE0ELSO_0ELNSN_7ScaleInE0ELSP_0EEEEEENS4_6LayoutINS5_IJSC_SC_SC_EEENS5_IJNSA_ILi0EEESU_SU_EEEEENS5_IJNS4_10UnderscoreESX_SX_EEEEENS4_18SM100_TMA_2SM_LOADENS4_14ComposedLayoutINS4_7SwizzleILi3ELi4ELi3EEENS4_18smem_ptr_flag_bitsILi16EEENSS_INS5_IJNSA_ILi8EEESG_EEENS5_IJSG_SC_EEEEEEEvNS4_8identityES10_S1A_vS1B_EENS_8epilogue10collective18CollectiveEpilogueINS1D_23Sm100TmaWarpSpecializedILi4ELi2ELi16ELb1ELb0EEEJNS5_IJSG_SF_SG_EEENS5_IJNSS_ISG_SC_EENSS_INS5_IJNSA_ILi16EEESB_EEENS5_IJSC_SG_EEEEEEEESI_SJ_SI_SJ_NS1D_6fusion15FusionCallbacksIS1H_NS1P_23LinCombPerRowBiasEltActINS1D_6thread4ReLuESI_fSI_SI_fLi8ELNS_15FloatRoundStyleE2EEES1I_S1O_JEEENS4_5SM1004TMEM4LOAD26SM100_TMEM_LOAD_32dp32b16xENS4_13SM90_TMA_LOADENS11_INS12_ILi1ELi4ELi3EEES15_NSS_INS5_IJS16_S1K_EEENS5_IJS1K_SC_EEEEEEENS4_39AutoVectorizingCopyWithAssumedAlignmentILi128EEENS4_14SM90_TMA_STOREES26_S28_S28_EEEvvEEEEvNT_6ParamsE,"",@"SHT_CUDA_INFO"
	.sectionflags	@""
	.align	4


	//----- nvinfo : EIATTR_CUDA_API_VERSION
	.align		4
        /*0000*/ 	.byte	0x04, 0x37
        /*0002*/ 	.short	(.L_31 - .L_30)
.L_30:
        /*0004*/ 	.word	0x00000082


	//----- nvinfo : EIATTR_KPARAM_INFO
	.align		4
.L_31:
        /*0008*/ 	.byte	0x04, 0x17
        /*000a*/ 	.short	(.L_33 - .L_32)
.L_32:
        /*000c*/ 	.word	0x00000000
        /*0010*/ 	.short	0x0000
        /*0012*/ 	.short	0x0000
        /*0014*/ 	.byte	0x00, 0xf0, 0x01, 0x20


	//----- nvinfo : EIATTR_AT_ENTRY_FRAGMENTS
	.align		4
.L_33:
        /*0018*/ 	.byte	0x04, 0x4f
        /*001a*/ 	.short	(.L_35 - .L_34)


	//   ....[0]....
.L_34:
        /*001c*/ 	.word	0x00000007


	//----- nvinfo : EIATTR_RESERVED_SMEM_USED
	.align		4
.L_35:
        /*0020*/ 	.byte	0x01, 0x41
	.zero		2


	//----- nvinfo : EIATTR_SPARSE_MMA_MASK
	.align		4
        /*0024*/ 	.byte	0x03, 0x50
        /*0026*/ 	.short	0x0000


	//----- nvinfo : EIATTR_TCGEN05_2CTA_USED
	.align		4
        /*0028*/ 	.byte	0x01, 0x52
	.zero		2


	//----- nvinfo : EIATTR_MAXREG_COUNT
	.align		4
        /*002c*/ 	.byte	0x03, 0x1b
        /*002e*/ 	.short	0x00ff


	//----- nvinfo : EIATTR_NUM_BARRIERS
	.align		4
        /*0030*/ 	.byte	0x02, 0x4c
        /*0032*/ 	.byte	0x07
	.zero		1


	//----- nvinfo : EIATTR_EXTERNS
	.align		4
        /*0034*/ 	.byte	0x04, 0x0f
        /*0036*/ 	.short	(.L_37 - .L_36)


	//   ....[0]....
	.align		4
.L_36:
        /*0038*/ 	.word	index@(__assertfail)


	//----- nvinfo : EIATTR_MERCURY_ISA_VERSION
	.align		4
.L_37:
        /*003c*/ 	.byte	0x03, 0x5f
        /*003e*/ 	.short	0x0101


	//----- nvinfo : EIATTR_INT_WARP_WIDE_INSTR_OFFSETS
	.align		4
        /*0040*/ 	.byte	0x04, 0x31
        /*0042*/ 	.short	(.L_39 - .L_38)


	//   ....[0]....
.L_38:
        /*0044*/ 	.word	0x00000e30


	//   ....[1]....
        /*0048*/ 	.word	0x00000ed0


	//   ....[2]....
        /*004c*/ 	.word	0x000021f0


	//   ....[3]....
        /*0050*/ 	.word	0x000045c0


	//   ....[4]....
        /*0054*/ 	.word	0x000045f0


	//   ....[5]....
        /*0058*/ 	.word	0x00004640


	//   ....[6]....
        /*005c*/ 	.word	0x00004f50


	//   ....[7]....
        /*0060*/ 	.word	0x00004f70


	//   ....[8]....
        /*0064*/ 	.word	0x00005050


	//   ....[9]....
        /*0068*/ 	.word	0x00005110


	//   ....[10]....
        /*006c*/ 	.word	0x00005130


	//   ....[11]....
        /*0070*/ 	.word	0x00005210


	//   ....[12]....
        /*0074*/ 	.word	0x00005300


	//   ....[13]....
        /*0078*/ 	.word	0x00005320


	//   ....[14]....
        /*007c*/ 	.word	0x00005420


	//   ....[15]....
        /*0080*/ 	.word	0x000055d0


	//   ....[16]....
        /*0084*/ 	.word	0x000055e0


	//   ....[17]....
        /*0088*/ 	.word	0x00005770


	//   ....[18]....
        /*008c*/ 	.word	0x000067c0


	//----- nvinfo : EIATTR_COOP_GROUP_MASK_REGIDS
	.align		4
.L_39:
        /*0090*/ 	.byte	0x04, 0x29
        /*0092*/ 	.short	(.L_41 - .L_40)


	//   ....[0]....
.L_40:
        /*0094*/ 	.word	0xffffffff


	//   ....[1]....
        /*0098*/ 	.word	0xffffffff


	//   ....[2]....
        /*009c*/ 	.word	0xffffffff


	//   ....[3]....
        /*00a0*/ 	.word	0xffffffff


	//   ....[4]....
        /*00a4*/ 	.word	0xffffffff


	//   ....[5]....
        /*00a8*/ 	.word	0xffffffff


	//   ....[6]....
        /*00ac*/ 	.word	0xffffffff


	//   ....[7]....
        /*00b0*/ 	.word	0xffffffff


	//   ....[8]....
        /*00b4*/ 	.word	0xffffffff


	//   ....[9]....
        /*00b8*/ 	.word	0xffffffff


	//   ....[10]....
        /*00bc*/ 	.word	0xffffffff


	//   ....[11]....
        /*00c0*/ 	.word	0xffffffff


	//   ....[12]....
        /*00c4*/ 	.word	0xffffffff


	//   ....[13]....
        /*00c8*/ 	.word	0xffffffff


	//----- nvinfo : EIATTR_COOP_GROUP_INSTR_OFFSETS
	.align		4
.L_41:
        /*00cc*/ 	.byte	0x04, 0x28
        /*00ce*/ 	.short	(.L_43 - .L_42)


	//   ....[0]....
.L_42:
        /*00d0*/ 	.word	0x000000c0


	//   ....[1]....
        /*00d4*/ 	.word	0x000004d0


	//   ....[2]....
        /*00d8*/ 	.word	0x000007a0


	//   ....[3]....
        /*00dc*/ 	.word	0x00000930


	//   ....[4]....
        /*00e0*/ 	.word	0x00000a20


	//   ....[5]....
        /*00e4*/ 	.word	0x00000b80


	//   ....[6]....
        /*00e8*/ 	.word	0x00000d10


	//   ....[7]....
        /*00ec*/ 	.word	0x00000f50


	//   ....[8]....
        /*00f0*/ 	.word	0x000020d0


	//   ....[9]....
        /*00f4*/ 	.word	0x000033b0


	//   ....[10]....
        /*00f8*/ 	.word	0x00003880


	//   ....[11]....
        /*00fc*/ 	.word	0x000038b0


	//   ....[12]....
        /*0100*/ 	.word	0x000044d0


	//   ....[13]....
        /*0104*/ 	.word	0x000046e0


	//----- nvinfo : EIATTR_VRC_CTA_INIT_COUNT
	.align		4
.L_43:
        /*0108*/ 	.byte	0x02, 0x4a
        /*010a*/ 	.byte	0x80
	.zero		1


	//----- nvinfo : EIATTR_SYSCALL_OFFSETS
	.align		4
        /*010c*/ 	.byte	0x04, 0x46
        /*010e*/ 	.short	(.L_45 - .L_44)


	//   ....[0]....
.L_44:
        /*0110*/ 	.word	0x00006290


	//   ....[1]....
        /*0114*/ 	.word	0x00006380


	//   ....[2]....
        /*0118*/ 	.word	0x00006cb0


	//   ....[3]....
        /*011c*/ 	.word	0x000075d0


	//   ....[4]....
        /*0120*/ 	.word	0x00007e90


	//   ....[5]....
        /*0124*/ 	.word	0x00008750


	//----- nvinfo : EIATTR_MBARRIER_INSTR_OFFSETS
	.align		4
.L_45:
        /*0128*/ 	.byte	0x04, 0x39
        /*012a*/ 	.short	(.L_47 - .L_46)


	//   ....[0]....
.L_46:
        /*012c*/ 	.word	0x000005e0
        /*0130*/ 	.word	0x000000ff
        /*0134*/ 	.word	0x00000000
        /*0138*/ 	.short	0x0100
        /*013a*/ 	.byte	0x07
	.zero		1


	//   ....[1]....
        /*013c*/ 	.word	0x000005f0
        /*0140*/ 	.word	0x000000ff
        /*0144*/ 	.word	0x00000068
        /*0148*/ 	.short	0x0100
        /*014a*/ 	.byte	0x07
	.zero		1


	//   ....[2]....
        /*014c*/ 	.word	0x00000600
        /*0150*/ 	.word	0x000000ff
        /*0154*/ 	.word	0x00000008
        /*0158*/ 	.short	0x0100
        /*015a*/ 	.byte	0x07
	.zero		1


	//   ....[3]....
        /*015c*/ 	.word	0x00000610
        /*0160*/ 	.word	0x000000ff
        /*0164*/ 	.word	0x00000070
        /*0168*/ 	.short	0x0100
        /*016a*/ 	.byte	0x07
	.zero		1


	//   ....[4]....
        /*016c*/ 	.word	0x00000620
        /*0170*/ 	.word	0x000000ff
        /*0174*/ 	.word	0x00000010
        /*0178*/ 	.short	0x0100
        /*017a*/ 	.byte	0x07
	.zero		1


	//   ....[5]....
        /*017c*/ 	.word	0x00000630
        /*0180*/ 	.word	0x000000ff
        /*0184*/ 	.word	0x00000078
        /*0188*/ 	.short	0x0100
        /*018a*/ 	.byte	0x07
	.zero		1


	//   ....[6]....
        /*018c*/ 	.word	0x00000640
        /*0190*/ 	.word	0x000000ff
        /*0194*/ 	.word	0x00000018
        /*0198*/ 	.short	0x0100
        /*019a*/ 	.byte	0x07
	.zero		1


	//   ....[7]....
        /*019c*/ 	.word	0x00000650
        /*01a0*/ 	.word	0x000000ff
        /*01a4*/ 	.word	0x00000080
        /*01a8*/ 	.short	0x0100
        /*01aa*/ 	.byte	0x07
	.zero		1


	//   ....[8]....
        /*01ac*/ 	.word	0x00000660
        /*01b0*/ 	.word	0x000000ff
        /*01b4*/ 	.word	0x00000020
        /*01b8*/ 	.short	0x0100
        /*01ba*/ 	.byte	0x07
	.zero		1


	//   ....[9]....
        /*01bc*/ 	.word	0x00000670
        /*01c0*/ 	.word	0x000000ff
        /*01c4*/ 	.word	0x00000088
        /*01c8*/ 	.short	0x0100
        /*01ca*/ 	.byte	0x07
	.zero		1


	//   ....[10]....
        /*01cc*/ 	.word	0x00000680
        /*01d0*/ 	.word	0x000000ff
        /*01d4*/ 	.word	0x00000028
        /*01d8*/ 	.short	0x0100
        /*01da*/ 	.byte	0x07
	.zero		1


	//   ....[11]....
        /*01dc*/ 	.word	0x00000690
        /*01e0*/ 	.word	0x000000ff
        /*01e4*/ 	.word	0x00000090
        /*01e8*/ 	.short	0x0100
        /*01ea*/ 	.byte	0x07
	.zero		1


	//   ....[12]....
        /*01ec*/ 	.word	0x000006a0
        /*01f0*/ 	.word	0x000000ff
        /*01f4*/ 	.word	0x00000030
        /*01f8*/ 	.short	0x0100
        /*01fa*/ 	.byte	0x07
	.zero		1


	//   ....[13]....
        /*01fc*/ 	.word	0x000006b0
        /*0200*/ 	.word	0x000000ff
        /*0204*/ 	.word	0x00000098
        /*0208*/ 	.short	0x0100
        /*020a*/ 	.byte	0x07
	.zero		1


	//   ....[14]....
        /*020c*/ 	.word	0x000006c0
        /*0210*/ 	.word	0x000000ff
        /*0214*/ 	.word	0x00000038
        /*0218*/ 	.short	0x0100
        /*021a*/ 	.byte	0x07
	.zero		1


	//   ....[15]....
        /*021c*/ 	.word	0x000006d0
        /*0220*/ 	.word	0x000000ff
        /*0224*/ 	.word	0x000000a0
        /*0228*/ 	.short	0x0100
        /*022a*/ 	.byte	0x07
	.zero		1


	//   ....[16]....
        /*022c*/ 	.word	0x000006e0
        /*0230*/ 	.word	0x000000ff
        /*0234*/ 	.word	0x00000040
        /*0238*/ 	.short	0x0100
        /*023a*/ 	.byte	0x07
	.zero		1


	//   ....[17]....
        /*023c*/ 	.word	0x000006f0
        /*0240*/ 	.word	0x000000ff
        /*0244*/ 	.word	0x000000a8
        /*0248*/ 	.short	0x0100
        /*024a*/ 	.byte	0x07
	.zero		1


	//   ....[18]....
        /*024c*/ 	.word	0x00000700
        /*0250*/ 	.word	0x000000ff
        /*0254*/ 	.word	0x00000048
        /*0258*/ 	.short	0x0100
        /*025a*/ 	.byte	0x07
	.zero		1


	//   ....[19]....
        /*025c*/ 	.word	0x00000710
        /*0260*/ 	.word	0x000000ff
        /*0264*/ 	.word	0x000000b0
        /*0268*/ 	.short	0x0100
        /*026a*/ 	.byte	0x07
	.zero		1


	//   ....[20]....
        /*026c*/ 	.word	0x00000720
        /*0270*/ 	.word	0x000000ff
        /*0274*/ 	.word	0x00000050
        /*0278*/ 	.short	0x0100
        /*027a*/ 	.byte	0x07
	.zero		1


	//   ....[21]....
        /*027c*/ 	.word	0x00000730
        /*0280*/ 	.word	0x000000ff
        /*0284*/ 	.word	0x000000b8
        /*0288*/ 	.short	0x0100
        /*028a*/ 	.byte	0x07
	.zero		1


	//   ....[22]....
        /*028c*/ 	.word	0x00000740
        /*0290*/ 	.word	0x000000ff
        /*0294*/ 	.word	0x00000058
        /*0298*/ 	.short	0x0100
        /*029a*/ 	.byte	0x07
	.zero		1


	//   ....[23]....
        /*029c*/ 	.word	0x00000750
        /*02a0*/ 	.word	0x000000ff
        /*02a4*/ 	.word	0x000000c0
        /*02a8*/ 	.short	0x0100
        /*02aa*/ 	.byte	0x07
	.zero		1


	//   ....[24]....
        /*02ac*/ 	.word	0x00000760
        /*02b0*/ 	.word	0x000000ff
        /*02b4*/ 	.word	0x00000060
        /*02b8*/ 	.short	0x0100
        /*02ba*/ 	.byte	0x07
	.zero		1


	//   ....[25]....
        /*02bc*/ 	.word	0x00000770
        /*02c0*/ 	.word	0x000000ff
        /*02c4*/ 	.word	0x000000c8
        /*02c8*/ 	.short	0x0100
        /*02ca*/ 	.byte	0x07
	.zero		1


	//   ....[26]....
        /*02cc*/ 	.word	0x000008a0
        /*02d0*/ 	.word	0x000000ff
        /*02d4*/ 	.word	0x000000d0
        /*02d8*/ 	.short	0x0100
        /*02da*/ 	.byte	0x08
	.zero		1


	//   ....[27]....
        /*02dc*/ 	.word	0x000008b0
        /*02e0*/ 	.word	0x000000ff
        /*02e4*/ 	.word	0x000000f0
        /*02e8*/ 	.short	0x0100
        /*02ea*/ 	.byte	0x08
	.zero		1


	//   ....[28]....
        /*02ec*/ 	.word	0x000008c0
        /*02f0*/ 	.word	0x000000ff
        /*02f4*/ 	.word	0x000000d8
        /*02f8*/ 	.short	0x0100
        /*02fa*/ 	.byte	0x08
	.zero		1


	//   ....[29]....
        /*02fc*/ 	.word	0x000008d0
        /*0300*/ 	.word	0x000000ff
        /*0304*/ 	.word	0x000000f8
        /*0308*/ 	.short	0x0100
        /*030a*/ 	.byte	0x08
	.zero		1


	//   ....[30]....
        /*030c*/ 	.word	0x000008e0
        /*0310*/ 	.word	0x000000ff
        /*0314*/ 	.word	0x000000e0
        /*0318*/ 	.short	0x0100
        /*031a*/ 	.byte	0x08
	.zero		1


	//   ....[31]....
        /*031c*/ 	.word	0x000008f0
        /*0320*/ 	.word	0x000000ff
        /*0324*/ 	.word	0x00000100
        /*0328*/ 	.short	0x0100
        /*032a*/ 	.byte	0x08
	.zero		1


	//   ....[32]....
        /*032c*/ 	.word	0x00000900
        /*0330*/ 	.word	0x000000ff
        /*0334*/ 	.word	0x000000e8
        /*0338*/ 	.short	0x0100
        /*033a*/ 	.byte	0x08
	.zero		1


	//   ....[33]....
        /*033c*/ 	.word	0x00000910
        /*0340*/ 	.word	0x000000ff
        /*0344*/ 	.word	0x00000108
        /*0348*/ 	.short	0x0100
        /*034a*/ 	.byte	0x08
	.zero		1


	//   ....[34]....
        /*034c*/ 	.word	0x000009f0
        /*0350*/ 	.word	0x000000ff
        /*0354*/ 	.word	0x00000110
        /*0358*/ 	.short	0x0100
        /*035a*/ 	.byte	0x07
	.zero		1


	//   ....[35]....
        /*035c*/ 	.word	0x00000a00
        /*0360*/ 	.word	0x000000ff
        /*0364*/ 	.word	0x00000118
        /*0368*/ 	.short	0x0100
        /*036a*/ 	.byte	0x07
	.zero		1


	//   ....[36]....
        /*036c*/ 	.word	0x00000b30
        /*0370*/ 	.word	0x000000ff
        /*0374*/ 	.word	0x00000120
        /*0378*/ 	.short	0x0100
        /*037a*/ 	.byte	0x07
	.zero		1


	//   ....[37]....
        /*037c*/ 	.word	0x00000b40
        /*0380*/ 	.word	0x000000ff
        /*0384*/ 	.word	0x00000130
        /*0388*/ 	.short	0x0100
        /*038a*/ 	.byte	0x07
	.zero		1


	//   ....[38]....
        /*038c*/ 	.word	0x00000b50
        /*0390*/ 	.word	0x000000ff
        /*0394*/ 	.word	0x00000128
        /*0398*/ 	.short	0x0100
        /*039a*/ 	.byte	0x07
	.zero		1


	//   ....[39]....
        /*039c*/ 	.word	0x00000b60
        /*03a0*/ 	.word	0x000000ff
        /*03a4*/ 	.word	0x00000138
        /*03a8*/ 	.short	0x0100
        /*03aa*/ 	.byte	0x07
	.zero		1


	//   ....[40]....
        /*03ac*/ 	.word	0x00000c80
        /*03b0*/ 	.word	0x000000ff
        /*03b4*/ 	.word	0x00000140
        /*03b8*/ 	.short	0x0100
        /*03ba*/ 	.byte	0x08
	.zero		1


	//   ....[41]....
        /*03bc*/ 	.word	0x00000c90
        /*03c0*/ 	.word	0x000000ff
        /*03c4*/ 	.word	0x00000160
        /*03c8*/ 	.short	0x0100
        /*03ca*/ 	.byte	0x08
	.zero		1


	//   ....[42]....
        /*03cc*/ 	.word	0x00000ca0
        /*03d0*/ 	.word	0x000000ff
        /*03d4*/ 	.word	0x00000148
        /*03d8*/ 	.short	0x0100
        /*03da*/ 	.byte	0x08
	.zero		1


	//   ....[43]....
        /*03dc*/ 	.word	0x00000cb0
        /*03e0*/ 	.word	0x000000ff
        /*03e4*/ 	.word	0x00000168
        /*03e8*/ 	.short	0x0100
        /*03ea*/ 	.byte	0x08
	.zero		1


	//   ....[44]....
        /*03ec*/ 	.word	0x00000cc0
        /*03f0*/ 	.word	0x000000ff
        /*03f4*/ 	.word	0x00000150
        /*03f8*/ 	.short	0x0100
        /*03fa*/ 	.byte	0x08
	.zero		1


	//   ....[45]....
        /*03fc*/ 	.word	0x00000cd0
        /*0400*/ 	.word	0x000000ff
        /*0404*/ 	.word	0x00000170
        /*0408*/ 	.short	0x0100
        /*040a*/ 	.byte	0x08
	.zero		1


	//   ....[46]....
        /*040c*/ 	.word	0x00000ce0
        /*0410*/ 	.word	0x000000ff
        /*0414*/ 	.word	0x00000158
        /*0418*/ 	.short	0x0100
        /*041a*/ 	.byte	0x08
	.zero		1


	//   ....[47]....
        /*041c*/ 	.word	0x00000cf0
        /*0420*/ 	.word	0x000000ff
        /*0424*/ 	.word	0x00000178
        /*0428*/ 	.short	0x0100
        /*042a*/ 	.byte	0x08
	.zero		1


	//   ....[48]....
        /*042c*/ 	.word	0x00000de0
        /*0430*/ 	.word	0x000000ff
        /*0434*/ 	.word	0x00000180
        /*0438*/ 	.short	0x0100
        /*043a*/ 	.byte	0x07
	.zero		1


	//   ....[49]....
        /*043c*/ 	.word	0x00000df0
        /*0440*/ 	.word	0x000000ff
        /*0444*/ 	.word	0x00000190
        /*0448*/ 	.short	0x0100
        /*044a*/ 	.byte	0x07
	.zero		1


	//   ....[50]....
        /*044c*/ 	.word	0x00000e00
        /*0450*/ 	.word	0x000000ff
        /*0454*/ 	.word	0x00000188
        /*0458*/ 	.short	0x0100
        /*045a*/ 	.byte	0x07
	.zero		1


	//   ....[51]....
        /*045c*/ 	.word	0x00000e10
        /*0460*/ 	.word	0x000000ff
        /*0464*/ 	.word	0x00000198
        /*0468*/ 	.short	0x0100
        /*046a*/ 	.byte	0x07
	.zero		1


	//   ....[52]....
        /*046c*/ 	.word	0x00000f00
        /*0470*/ 	.word	0x000000ff
        /*0474*/ 	.word	0x000001a0
        /*0478*/ 	.short	0x0100
        /*047a*/ 	.byte	0x06
	.zero		1


	//   ....[53]....
        /*047c*/ 	.word	0x000018f0
        /*0480*/ 	.word	0x00000002
        /*0484*/ 	.word	0x00000190
        /*0488*/ 	.short	0x010a
        /*048a*/ 	.byte	0xff
	.zero		1


	//   ....[54]....
        /*048c*/ 	.word	0x00001920
        /*0490*/ 	.word	0x00000002
        /*0494*/ 	.word	0x00000180
        /*0498*/ 	.short	0x0101
        /*049a*/ 	.byte	0xff
	.zero		1


	//   ....[55]....
        /*049c*/ 	.word	0x000019f0
        /*04a0*/ 	.word	0x000000ff
        /*04a4*/ 	.word	0x00000068
        /*04a8*/ 	.short	0x010a
        /*04aa*/ 	.byte	0x08
	.zero		1


	//   ....[56]....
        /*04ac*/ 	.word	0x00001ae0
        /*04b0*/ 	.word	0x000000ff
        /*04b4*/ 	.word	0x00000068
        /*04b8*/ 	.short	0x010a
        /*04ba*/ 	.byte	0x31
	.zero		1


	//   ....[57]....
        /*04bc*/ 	.word	0x00001ca0
        /*04c0*/ 	.word	0x000000ff
        /*04c4*/ 	.word	0x00000068
        /*04c8*/ 	.short	0x010a
        /*04ca*/ 	.byte	0x08
	.zero		1


	//   ....[58]....
        /*04cc*/ 	.word	0x00001da0
        /*04d0*/ 	.word	0x000000ff
        /*04d4*/ 	.word	0x00000118
        /*04d8*/ 	.short	0x0101
        /*04da*/ 	.byte	0x07
	.zero		1


	//   ....[59]....
        /*04dc*/ 	.word	0x00001db0
        /*04e0*/ 	.word	0x000000ff
        /*04e4*/ 	.word	0x00000068
        /*04e8*/ 	.short	0x010a
        /*04ea*/ 	.byte	0x08
	.zero		1


	//   ....[60]....
        /*04ec*/ 	.word	0x00001e30
        /*04f0*/ 	.word	0x000000ff
        /*04f4*/ 	.word	0x00000068
        /*04f8*/ 	.short	0x010a
        /*04fa*/ 	.byte	0x11
	.zero		1


	//   ....[61]....
        /*04fc*/ 	.word	0x00001fc0
        /*0500*/ 	.word	0x000000ff
        /*0504*/ 	.word	0x00000068
        /*0508*/ 	.short	0x010a
        /*050a*/ 	.byte	0x08
	.zero		1


	//   ....[62]....
        /*050c*/ 	.word	0x00002100
        /*0510*/ 	.word	0x00000002
        /*0514*/ 	.word	0x00000120
        /*0518*/ 	.short	0x010a
        /*051a*/ 	.byte	0xff
	.zero		1


	//   ....[63]....
        /*051c*/ 	.word	0x000021c0
        /*0520*/ 	.word	0x00000002
        /*0524*/ 	.word	0x00000000
        /*0528*/ 	.short	0x0101
        /*052a*/ 	.byte	0xff
	.zero		1


	//   ....[64]....
        /*052c*/ 	.word	0x00002720
        /*0530*/ 	.word	0x000000ff
        /*0534*/ 	.word	0x00000000
        /*0538*/ 	.short	0x010a
        /*053a*/ 	.byte	0x04
	.zero		1


	//   ....[65]....
        /*053c*/ 	.word	0x000027b0
        /*0540*/ 	.word	0x000000ff
        /*0544*/ 	.word	0x00000000
        /*0548*/ 	.short	0x010a
        /*054a*/ 	.byte	0x04
	.zero		1


	//   ....[66]....
        /*054c*/ 	.word	0x00002840
        /*0550*/ 	.word	0x000000ff
        /*0554*/ 	.word	0x00000000
        /*0558*/ 	.short	0x010a
        /*055a*/ 	.byte	0x04
	.zero		1


	//   ....[67]....
        /*055c*/ 	.word	0x000028d0
        /*0560*/ 	.word	0x000000ff
        /*0564*/ 	.word	0x00000000
        /*0568*/ 	.short	0x010a
        /*056a*/ 	.byte	0x04
	.zero		1


	//   ....[68]....
        /*056c*/ 	.word	0x00002960
        /*0570*/ 	.word	0x000000ff
        /*0574*/ 	.word	0x00000000
        /*0578*/ 	.short	0x010a
        /*057a*/ 	.byte	0x04
	.zero		1


	//   ....[69]....
        /*057c*/ 	.word	0x000029f0
        /*0580*/ 	.word	0x000000ff
        /*0584*/ 	.word	0x00000000
        /*0588*/ 	.short	0x010a
        /*058a*/ 	.byte	0x04
	.zero		1


	//   ....[70]....
        /*058c*/ 	.word	0x00002a80
        /*0590*/ 	.word	0x000000ff
        /*0594*/ 	.word	0x00000000
        /*0598*/ 	.short	0x010a
        /*059a*/ 	.byte	0x04
	.zero		1


	//   ....[71]....
        /*059c*/ 	.word	0x00002b10
        /*05a0*/ 	.word	0x000000ff
        /*05a4*/ 	.word	0x00000000
        /*05a8*/ 	.short	0x010a
        /*05aa*/ 	.byte	0x04
	.zero		1


	//   ....[72]....
        /*05ac*/ 	.word	0x00002ba0
        /*05b0*/ 	.word	0x000000ff
        /*05b4*/ 	.word	0x00000000
        /*05b8*/ 	.short	0x010a
        /*05ba*/ 	.byte	0x04
	.zero		1


	//   ....[73]....
        /*05bc*/ 	.word	0x00002c30
        /*05c0*/ 	.word	0x000000ff
        /*05c4*/ 	.word	0x00000000
        /*05c8*/ 	.short	0x010a
        /*05ca*/ 	.byte	0x04
	.zero		1


	//   ....[74]....
        /*05cc*/ 	.word	0x00002cc0
        /*05d0*/ 	.word	0x000000ff
        /*05d4*/ 	.word	0x00000000
        /*05d8*/ 	.short	0x010a
        /*05da*/ 	.byte	0x04
	.zero		1


	//   ....[75]....
        /*05dc*/ 	.word	0x00002d50
        /*05e0*/ 	.word	0x000000ff
        /*05e4*/ 	.word	0x00000000
        /*05e8*/ 	.short	0x010a
        /*05ea*/ 	.byte	0x04
	.zero		1


	//   ....[76]....
        /*05ec*/ 	.word	0x00002df0
        /*05f0*/ 	.word	0x00000000
        /*05f4*/ 	.word	0x00000000
        /*05f8*/ 	.short	0x010a
        /*05fa*/ 	.byte	0xff
	.zero		1


	//   ....[77]....
        /*05fc*/ 	.word	0x00002f10
        /*0600*/ 	.word	0x00000002
        /*0604*/ 	.word	0x00000180
        /*0608*/ 	.short	0x010a
        /*060a*/ 	.byte	0xff
	.zero		1


	//   ....[78]....
        /*060c*/ 	.word	0x00002f80
        /*0610*/ 	.word	0x00000002
        /*0614*/ 	.word	0x00000000
        /*0618*/ 	.short	0x0101
        /*061a*/ 	.byte	0xff
	.zero		1


	//   ....[79]....
        /*061c*/ 	.word	0x00002fa0
        /*0620*/ 	.word	0x000000ff
        /*0624*/ 	.word	0x00000130
        /*0628*/ 	.short	0x010a
        /*062a*/ 	.byte	0x05
	.zero		1


	//   ....[80]....
        /*062c*/ 	.word	0x000030c0
        /*0630*/ 	.word	0x00000002
        /*0634*/ 	.word	0x00000120
        /*0638*/ 	.short	0x010a
        /*063a*/ 	.byte	0xff
	.zero		1


	//   ....[81]....
        /*063c*/ 	.word	0x000031c0
        /*0640*/ 	.word	0x00000002
        /*0644*/ 	.word	0x00000000
        /*0648*/ 	.short	0x0101
        /*064a*/ 	.byte	0xff
	.zero		1


	//   ....[82]....
        /*064c*/ 	.word	0x00003250
        /*0650*/ 	.word	0x000000ff
        /*0654*/ 	.word	0x00000130
        /*0658*/ 	.short	0x0106
        /*065a*/ 	.byte	0x05
	.zero		1


	//   ....[83]....
        /*065c*/ 	.word	0x00003270
        /*0660*/ 	.word	0x000000ff
        /*0664*/ 	.word	0x00000130
        /*0668*/ 	.short	0x010a
        /*066a*/ 	.byte	0x05
	.zero		1


	//   ....[84]....
        /*066c*/ 	.word	0x00003300
        /*0670*/ 	.word	0x000000ff
        /*0674*/ 	.word	0x00000130
        /*0678*/ 	.short	0x0106
        /*067a*/ 	.byte	0x04
	.zero		1


	//   ....[85]....
        /*067c*/ 	.word	0x00003340
        /*0680*/ 	.word	0x00000000
        /*0684*/ 	.word	0x00000130
        /*0688*/ 	.short	0x010a
        /*068a*/ 	.byte	0xff
	.zero		1


	//   ....[86]....
        /*068c*/ 	.word	0x00003580
        /*0690*/ 	.word	0x000000ff
        /*0694*/ 	.word	0x00000008
        /*0698*/ 	.short	0x010a
        /*069a*/ 	.byte	0x06
	.zero		1


	//   ....[87]....
        /*069c*/ 	.word	0x000035a0
        /*06a0*/ 	.word	0x000000ff
        /*06a4*/ 	.word	0x00000008
        /*06a8*/ 	.short	0x010a
        /*06aa*/ 	.byte	0x06
	.zero		1


	//   ....[88]....
        /*06ac*/ 	.word	0x00003730
        /*06b0*/ 	.word	0x000000ff
        /*06b4*/ 	.word	0x00000008
        /*06b8*/ 	.short	0x010a
        /*06ba*/ 	.byte	0x06
	.zero		1


	//   ....[89]....
        /*06bc*/ 	.word	0x00003750
        /*06c0*/ 	.word	0x000000ff
        /*06c4*/ 	.word	0x00000008
        /*06c8*/ 	.short	0x010a
        /*06ca*/ 	.byte	0x06
	.zero		1


	//   ....[90]....
        /*06cc*/ 	.word	0x00003810
        /*06d0*/ 	.word	0x000000ff
        /*06d4*/ 	.word	0x00000000
        /*06d8*/ 	.short	0x0101
        /*06da*/ 	.byte	0x07
	.zero		1


	//   ....[91]....
        /*06dc*/ 	.word	0x00003b50
        /*06e0*/ 	.word	0x00000000
        /*06e4*/ 	.word	0x00000120
        /*06e8*/ 	.short	0x010a
        /*06ea*/ 	.byte	0xff
	.zero		1


	//   ....[92]....
        /*06ec*/ 	.word	0x00003c10
        /*06f0*/ 	.word	0x00000000
        /*06f4*/ 	.word	0x00000000
        /*06f8*/ 	.short	0x0101
        /*06fa*/ 	.byte	0xff
	.zero		1


	//   ....[93]....
        /*06fc*/ 	.word	0x00003cd0
        /*0700*/ 	.word	0x000000ff
        /*0704*/ 	.word	0x00000000
        /*0708*/ 	.short	0x010a
        /*070a*/ 	.byte	0x08
	.zero		1


	//   ....[94]....
        /*070c*/ 	.word	0x00003ce0
        /*0710*/ 	.word	0x000000ff
        /*0714*/ 	.word	0x00000160
        /*0718*/ 	.short	0x010a
        /*071a*/ 	.byte	0x09
	.zero		1


	//   ....[95]....
        /*071c*/ 	.word	0x00003d90
        /*0720*/ 	.word	0x000000ff
        /*0724*/ 	.word	0x00000000
        /*0728*/ 	.short	0x010a
        /*072a*/ 	.byte	0x08
	.zero		1


	//   ....[96]....
        /*072c*/ 	.word	0x00003ec0
        /*0730*/ 	.word	0x000000ff
        /*0734*/ 	.word	0x00000000
        /*0738*/ 	.short	0x010a
        /*073a*/ 	.byte	0x1e
	.zero		1


	//   ....[97]....
        /*073c*/ 	.word	0x000041c0
        /*0740*/ 	.word	0x000000ff
        /*0744*/ 	.word	0x00000000
        /*0748*/ 	.short	0x010a
        /*074a*/ 	.byte	0x08
	.zero		1


	//   ....[98]....
        /*074c*/ 	.word	0x00004250
        /*0750*/ 	.word	0x000000ff
        /*0754*/ 	.word	0x00000000
        /*0758*/ 	.short	0x010a
        /*075a*/ 	.byte	0x08
	.zero		1


	//   ....[99]....
        /*075c*/ 	.word	0x000042e0
        /*0760*/ 	.word	0x000000ff
        /*0764*/ 	.word	0x00000000
        /*0768*/ 	.short	0x010a
        /*076a*/ 	.byte	0x08
	.zero		1


	//   ....[100]....
        /*076c*/ 	.word	0x00004380
        /*0770*/ 	.word	0x00000000
        /*0774*/ 	.word	0x00000000
        /*0778*/ 	.short	0x010a
        /*077a*/ 	.byte	0xff
	.zero		1


	//   ....[101]....
        /*077c*/ 	.word	0x000043c0
        /*0780*/ 	.word	0x00000000
        /*0784*/ 	.word	0x00000000
        /*0788*/ 	.short	0x010a
        /*078a*/ 	.byte	0xff
	.zero		1


	//   ....[102]....
        /*078c*/ 	.word	0x00004430
        /*0790*/ 	.word	0x000000ff
        /*0794*/ 	.word	0x00000000
        /*0798*/ 	.short	0x0101
        /*079a*/ 	.byte	0x05
	.zero		1


	//   ....[103]....
        /*079c*/ 	.word	0x00004470
        /*07a0*/ 	.word	0x000000ff
        /*07a4*/ 	.word	0x000001a0
        /*07a8*/ 	.short	0x010a
        /*07aa*/ 	.byte	0x07
	.zero		1


	//   ....[104]....
        /*07ac*/ 	.word	0x000044c0
        /*07b0*/ 	.word	0x000000ff
        /*07b4*/ 	.word	0x00000000
        /*07b8*/ 	.short	0x0101
        /*07ba*/ 	.byte	0x05
	.zero		1


	//   ....[105]....
        /*07bc*/ 	.word	0x00004900
        /*07c0*/ 	.word	0x00000000
        /*07c4*/ 	.word	0x00000120
        /*07c8*/ 	.short	0x010a
        /*07ca*/ 	.byte	0xff
	.zero		1


	//   ....[106]....
        /*07cc*/ 	.word	0x000049c0
        /*07d0*/ 	.word	0x00000000
        /*07d4*/ 	.word	0x00000000
        /*07d8*/ 	.short	0x0101
        /*07da*/ 	.byte	0xff
	.zero		1


	//   ....[107]....
        /*07dc*/ 	.word	0x00004ce0
        /*07e0*/ 	.word	0x000000ff
        /*07e4*/ 	.word	0x00000118
        /*07e8*/ 	.short	0x010a
        /*07ea*/ 	.byte	0x06
	.zero		1


	//   ....[108]....
        /*07ec*/ 	.word	0x00004ed0
        /*07f0*/ 	.word	0x000000ff
        /*07f4*/ 	.word	0x000000f0
        /*07f8*/ 	.short	0x010a
        /*07fa*/ 	.byte	0x06
	.zero		1


	//   ....[109]....
        /*07fc*/ 	.word	0x000050c0
        /*0800*/ 	.word	0x000000ff
        /*0804*/ 	.word	0x000000d0
        /*0808*/ 	.short	0x010b
        /*080a*/ 	.byte	0x06
	.zero		1


	//   ....[110]....
        /*080c*/ 	.word	0x000050d0
        /*0810*/ 	.word	0x000000ff
        /*0814*/ 	.word	0x00000000
        /*0818*/ 	.short	0x0101
        /*081a*/ 	.byte	0x0e
	.zero		1


	//   ....[111]....
        /*081c*/ 	.word	0x000050e0
        /*0820*/ 	.word	0x000000ff
        /*0824*/ 	.word	0x000000f8
        /*0828*/ 	.short	0x010a
        /*082a*/ 	.byte	0x06
	.zero		1


	//   ....[112]....
        /*082c*/ 	.word	0x000052a0
        /*0830*/ 	.word	0x000000ff
        /*0834*/ 	.word	0x000000d8
        /*0838*/ 	.short	0x010b
        /*083a*/ 	.byte	0x06
	.zero		1


	//   ....[113]....
        /*083c*/ 	.word	0x000052b0
        /*0840*/ 	.word	0x000000ff
        /*0844*/ 	.word	0x00000000
        /*0848*/ 	.short	0x0101
        /*084a*/ 	.byte	0x0e
	.zero		1


	//   ....[114]....
        /*084c*/ 	.word	0x000052c0
        /*0850*/ 	.word	0x000000ff
        /*0854*/ 	.word	0x00000100
        /*0858*/ 	.short	0x010a
        /*085a*/ 	.byte	0x06
	.zero		1


	//   ....[115]....
        /*085c*/ 	.word	0x000054b0
        /*0860*/ 	.word	0x000000ff
        /*0864*/ 	.word	0x000000e0
        /*0868*/ 	.short	0x010b
        /*086a*/ 	.byte	0x06
	.zero		1


	//   ....[116]....
        /*086c*/ 	.word	0x00005520
        /*0870*/ 	.word	0x000000ff
        /*0874*/ 	.word	0x00000000
        /*0878*/ 	.short	0x0101
        /*087a*/ 	.byte	0x0e
	.zero		1


	//   ....[117]....
        /*087c*/ 	.word	0x00005530
        /*0880*/ 	.word	0x000000ff
        /*0884*/ 	.word	0x00000108
        /*0888*/ 	.short	0x010a
        /*088a*/ 	.byte	0x06
	.zero		1


	//   ....[118]....
        /*088c*/ 	.word	0x000057e0
        /*0890*/ 	.word	0x000000ff
        /*0894*/ 	.word	0x000000e8
        /*0898*/ 	.short	0x010b
        /*089a*/ 	.byte	0x06
	.zero		1


	//   ....[119]....
        /*089c*/ 	.word	0x00005800
        /*08a0*/ 	.word	0x000000ff
        /*08a4*/ 	.word	0x00000000
        /*08a8*/ 	.short	0x0101
        /*08aa*/ 	.byte	0x07
	.zero		1


	//   ....[120]....
        /*08ac*/ 	.word	0x00005830
        /*08b0*/ 	.word	0x000000ff
        /*08b4*/ 	.word	0x000000f0
        /*08b8*/ 	.short	0x010a
        /*08ba*/ 	.byte	0x06
	.zero		1


	//   ....[121]....
        /*08bc*/ 	.word	0x00005850
        /*08c0*/ 	.word	0x000000ff
        /*08c4*/ 	.word	0x000000f8
        /*08c8*/ 	.short	0x010a
        /*08ca*/ 	.byte	0x06
	.zero		1


	//   ....[122]....
        /*08cc*/ 	.word	0x00005870
        /*08d0*/ 	.word	0x000000ff
        /*08d4*/ 	.word	0x00000100
        /*08d8*/ 	.short	0x010a
        /*08da*/ 	.byte	0x06
	.zero		1


	//   ....[123]....
        /*08dc*/ 	.word	0x000058b0
        /*08e0*/ 	.word	0x00000000
        /*08e4*/ 	.word	0x00000108
        /*08e8*/ 	.short	0x010a
        /*08ea*/ 	.byte	0xff
	.zero		1


	//   ....[124]....
        /*08ec*/ 	.word	0x00005c50
        /*08f0*/ 	.word	0x00000000
        /*08f4*/ 	.word	0x00000120
        /*08f8*/ 	.short	0x010a
        /*08fa*/ 	.byte	0xff
	.zero		1


	//   ....[125]....
        /*08fc*/ 	.word	0x00005d60
        /*0900*/ 	.word	0x00000000
        /*0904*/ 	.word	0x00000000
        /*0908*/ 	.short	0x0101
        /*090a*/ 	.byte	0xff
	.zero		1


	//   ....[126]....
        /*090c*/ 	.word	0x00006990
        /*0910*/ 	.word	0x000000ff
        /*0914*/ 	.word	0x000000d0
        /*0918*/ 	.short	0x010a
        /*091a*/ 	.byte	0x2f
	.zero		1


	//   ....[127]....
        /*091c*/ 	.word	0x000069b0
        /*0920*/ 	.word	0x00000053
        /*0924*/ 	.word	0x00000140
        /*0928*/ 	.short	0x010a
        /*092a*/ 	.byte	0xff
	.zero		1


	//   ....[128]....
        /*092c*/ 	.word	0x00006ac0
        /*0930*/ 	.word	0x000000ff
        /*0934*/ 	.word	0x000000d0
        /*0938*/ 	.short	0x010a
        /*093a*/ 	.byte	0x2f
	.zero		1


	//   ....[129]....
        /*093c*/ 	.word	0x00006b90
        /*0940*/ 	.word	0x00000053
        /*0944*/ 	.word	0x00000140
        /*0948*/ 	.short	0x010a
        /*094a*/ 	.byte	0xff
	.zero		1


	//   ....[130]....
        /*094c*/ 	.word	0x00007340
        /*0950*/ 	.word	0x00000000
        /*0954*/ 	.word	0x00000000
        /*0958*/ 	.short	0x0101
        /*095a*/ 	.byte	0xff
	.zero		1


	//   ....[131]....
        /*095c*/ 	.word	0x00007350
        /*0960*/ 	.word	0x00000003
        /*0964*/ 	.word	0x000000d0
        /*0968*/ 	.short	0x010a
        /*096a*/ 	.byte	0xff
	.zero		1


	//   ....[132]....
        /*096c*/ 	.word	0x00007410
        /*0970*/ 	.word	0x00000003
        /*0974*/ 	.word	0x000000d0
        /*0978*/ 	.short	0x010a
        /*097a*/ 	.byte	0xff
	.zero		1


	//   ....[133]....
        /*097c*/ 	.word	0x00007c00
        /*0980*/ 	.word	0x00000000
        /*0984*/ 	.word	0x00000000
        /*0988*/ 	.short	0x0101
        /*098a*/ 	.byte	0xff
	.zero		1


	//   ....[134]....
        /*098c*/ 	.word	0x00007c20
        /*0990*/ 	.word	0x00000003
        /*0994*/ 	.word	0x000000d0
        /*0998*/ 	.short	0x010a
        /*099a*/ 	.byte	0xff
	.zero		1


	//   ....[135]....
        /*099c*/ 	.word	0x00007cd0
        /*09a0*/ 	.word	0x00000003
        /*09a4*/ 	.word	0x000000d0
        /*09a8*/ 	.short	0x010a
        /*09aa*/ 	.byte	0xff
	.zero		1


	//   ....[136]....
        /*09ac*/ 	.word	0x000084c0
        /*09b0*/ 	.word	0x00000000
        /*09b4*/ 	.word	0x00000000
        /*09b8*/ 	.short	0x0101
        /*09ba*/ 	.byte	0xff
	.zero		1


	//   ....[137]....
        /*09bc*/ 	.word	0x000084e0
        /*09c0*/ 	.word	0x00000004
        /*09c4*/ 	.word	0x000000d0
        /*09c8*/ 	.short	0x010a
        /*09ca*/ 	.byte	0xff
	.zero		1


	//   ....[138]....
        /*09cc*/ 	.word	0x00008590
        /*09d0*/ 	.word	0x00000004
        /*09d4*/ 	.word	0x000000d0
        /*09d8*/ 	.short	0x010a
        /*09da*/ 	.byte	0xff
	.zero		1


	//   ....[139]....
        /*09dc*/ 	.word	0x000088a0
        /*09e0*/ 	.word	0x00000053
        /*09e4*/ 	.word	0x00000000
        /*09e8*/ 	.short	0x0101
        /*09ea*/ 	.byte	0xff
	.zero		1


	//   ....[140]....
        /*09ec*/ 	.word	0x00008dd0
        /*09f0*/ 	.word	0x00000000
        /*09f4*/ 	.word	0x00000000
        /*09f8*/ 	.short	0x0101
        /*09fa*/ 	.byte	0xff
	.zero		1


	//   ....[141]....
        /*09fc*/ 	.word	0x00009060
        /*0a00*/ 	.word	0x000000ff
        /*0a04*/ 	.word	0x00000000
        /*0a08*/ 	.short	0x0101
        /*0a0a*/ 	.byte	0x04
	.zero		1


	//   ....[142]....
        /*0a0c*/ 	.word	0x00009080
        /*0a10*/ 	.word	0x00000002
        /*0a14*/ 	.word	0x00000190
        /*0a18*/ 	.short	0x010a
        /*0a1a*/ 	.byte	0xff
	.zero		1


	//   ....[143]....
        /*0a1c*/ 	.word	0x000090e0
        /*0a20*/ 	.word	0x00000002
        /*0a24*/ 	.word	0x00000068
        /*0a28*/ 	.short	0x010a
        /*0a2a*/ 	.byte	0xff
	.zero		1


	//   ....[144]....
        /*0a2c*/ 	.word	0x00009140
        /*0a30*/ 	.word	0x00000002
        /*0a34*/ 	.word	0x00000068
        /*0a38*/ 	.short	0x010a
        /*0a3a*/ 	.byte	0xff
	.zero		1


	//   ....[145]....
        /*0a3c*/ 	.word	0x00009190
        /*0a40*/ 	.word	0x00000002
        /*0a44*/ 	.word	0x00000120
        /*0a48*/ 	.short	0x010a
        /*0a4a*/ 	.byte	0xff
	.zero		1


	//   ....[146]....
        /*0a4c*/ 	.word	0x000091f0
        /*0a50*/ 	.word	0x00000000
        /*0a54*/ 	.word	0x00000000
        /*0a58*/ 	.short	0x010a
        /*0a5a*/ 	.byte	0xff
	.zero		1


	//   ....[147]....
        /*0a5c*/ 	.word	0x00009250
        /*0a60*/ 	.word	0x00000000
        /*0a64*/ 	.word	0x00000000
        /*0a68*/ 	.short	0x010a
        /*0a6a*/ 	.byte	0xff
	.zero		1


	//   ....[148]....
        /*0a6c*/ 	.word	0x000092b0
        /*0a70*/ 	.word	0x00000000
        /*0a74*/ 	.word	0x00000000
        /*0a78*/ 	.short	0x010a
        /*0a7a*/ 	.byte	0xff
	.zero		1


	//   ....[149]....
        /*0a7c*/ 	.word	0x00009310
        /*0a80*/ 	.word	0x00000000
        /*0a84*/ 	.word	0x00000000
        /*0a88*/ 	.short	0x010a
        /*0a8a*/ 	.byte	0xff
	.zero		1


	//   ....[150]....
        /*0a8c*/ 	.word	0x00009370
        /*0a90*/ 	.word	0x00000000
        /*0a94*/ 	.word	0x00000000
        /*0a98*/ 	.short	0x010a
        /*0a9a*/ 	.byte	0xff
	.zero		1


	//   ....[151]....
        /*0a9c*/ 	.word	0x000093d0
        /*0aa0*/ 	.word	0x00000000
        /*0aa4*/ 	.word	0x00000000
        /*0aa8*/ 	.short	0x010a
        /*0aaa*/ 	.byte	0xff
	.zero		1


	//   ....[152]....
        /*0aac*/ 	.word	0x00009430
        /*0ab0*/ 	.word	0x00000000
        /*0ab4*/ 	.word	0x00000000
        /*0ab8*/ 	.short	0x010a
        /*0aba*/ 	.byte	0xff
	.zero		1


	//   ....[153]....
        /*0abc*/ 	.word	0x00009490
        /*0ac0*/ 	.word	0x00000000
        /*0ac4*/ 	.word	0x00000000
        /*0ac8*/ 	.short	0x010a
        /*0aca*/ 	.byte	0xff
	.zero		1


	//   ....[154]....
        /*0acc*/ 	.word	0x000094f0
        /*0ad0*/ 	.word	0x00000000
        /*0ad4*/ 	.word	0x00000000
        /*0ad8*/ 	.short	0x010a
        /*0ada*/ 	.byte	0xff
	.zero		1


	//   ....[155]....
        /*0adc*/ 	.word	0x00009550
        /*0ae0*/ 	.word	0x00000000
        /*0ae4*/ 	.word	0x00000000
        /*0ae8*/ 	.short	0x010a
        /*0aea*/ 	.byte	0xff
	.zero		1


	//   ....[156]....
        /*0aec*/ 	.word	0x000095b0
        /*0af0*/ 	.word	0x00000000
        /*0af4*/ 	.word	0x00000000
        /*0af8*/ 	.short	0x010a
        /*0afa*/ 	.byte	0xff
	.zero		1


	//   ....[157]....
        /*0afc*/ 	.word	0x00009610
        /*0b00*/ 	.word	0x00000000
        /*0b04*/ 	.word	0x00000000
        /*0b08*/ 	.short	0x010a
        /*0b0a*/ 	.byte	0xff
	.zero		1


	//   ....[158]....
        /*0b0c*/ 	.word	0x00009660
        /*0b10*/ 	.word	0x00000002
        /*0b14*/ 	.word	0x00000180
        /*0b18*/ 	.short	0x010a
        /*0b1a*/ 	.byte	0xff
	.zero		1


	//   ....[159]....
        /*0b1c*/ 	.word	0x000096c0
        /*0b20*/ 	.word	0x00000002
        /*0b24*/ 	.word	0x00000130
        /*0b28*/ 	.short	0x010a
        /*0b2a*/ 	.byte	0xff
	.zero		1


	//   ....[160]....
        /*0b2c*/ 	.word	0x00009710
        /*0b30*/ 	.word	0x00000002
        /*0b34*/ 	.word	0x00000120
        /*0b38*/ 	.short	0x010a
        /*0b3a*/ 	.byte	0xff
	.zero		1


	//   ....[161]....
        /*0b3c*/ 	.word	0x00009770
        /*0b40*/ 	.word	0x00000000
        /*0b44*/ 	.word	0x00000130
        /*0b48*/ 	.short	0x010a
        /*0b4a*/ 	.byte	0xff
	.zero		1


	//   ....[162]....
        /*0b4c*/ 	.word	0x000097d0
        /*0b50*/ 	.word	0x00000003
        /*0b54*/ 	.word	0x00000008
        /*0b58*/ 	.short	0x010a
        /*0b5a*/ 	.byte	0xff
	.zero		1


	//   ....[163]....
        /*0b5c*/ 	.word	0x000098b0
        /*0b60*/ 	.word	0x00000000
        /*0b64*/ 	.word	0x00000008
        /*0b68*/ 	.short	0x010a
        /*0b6a*/ 	.byte	0xff
	.zero		1


	//   ....[164]....
        /*0b6c*/ 	.word	0x00009900
        /*0b70*/ 	.word	0x00000000
        /*0b74*/ 	.word	0x00000120
        /*0b78*/ 	.short	0x010a
        /*0b7a*/ 	.byte	0xff
	.zero		1


	//   ....[165]....
        /*0b7c*/ 	.word	0x00009960
        /*0b80*/ 	.word	0x00000000
        /*0b84*/ 	.word	0x00000160
        /*0b88*/ 	.short	0x010a
        /*0b8a*/ 	.byte	0xff
	.zero		1


	//   ....[166]....
        /*0b8c*/ 	.word	0x000099c0
        /*0b90*/ 	.word	0x00000000
        /*0b94*/ 	.word	0x00000000
        /*0b98*/ 	.short	0x010a
        /*0b9a*/ 	.byte	0xff
	.zero		1


	//   ....[167]....
        /*0b9c*/ 	.word	0x00009a20
        /*0ba0*/ 	.word	0x00000000
        /*0ba4*/ 	.word	0x00000000
        /*0ba8*/ 	.short	0x010a
        /*0baa*/ 	.byte	0xff
	.zero		1


	//   ....[168]....
        /*0bac*/ 	.word	0x00009a80
        /*0bb0*/ 	.word	0x00000000
        /*0bb4*/ 	.word	0x00000000
        /*0bb8*/ 	.short	0x010a
        /*0bba*/ 	.byte	0xff
	.zero		1


	//   ....[169]....
        /*0bbc*/ 	.word	0x00009ae0
        /*0bc0*/ 	.word	0x00000000
        /*0bc4*/ 	.word	0x00000000
        /*0bc8*/ 	.short	0x010a
        /*0bca*/ 	.byte	0xff
	.zero		1


	//   ....[170]....
        /*0bcc*/ 	.word	0x00009b40
        /*0bd0*/ 	.word	0x00000000
        /*0bd4*/ 	.word	0x000001a0
        /*0bd8*/ 	.short	0x010a
        /*0bda*/ 	.byte	0xff
	.zero		1


	//   ....[171]....
        /*0bdc*/ 	.word	0x00009b90
        /*0be0*/ 	.word	0x00000000
        /*0be4*/ 	.word	0x00000120
        /*0be8*/ 	.short	0x010a
        /*0bea*/ 	.byte	0xff
	.zero		1


	//   ....[172]....
        /*0bec*/ 	.word	0x00009bf0
        /*0bf0*/ 	.word	0x00000000
        /*0bf4*/ 	.word	0x00000118
        /*0bf8*/ 	.short	0x010a
        /*0bfa*/ 	.byte	0xff
	.zero		1


	//   ....[173]....
        /*0bfc*/ 	.word	0x00009c50
        /*0c00*/ 	.word	0x00000000
        /*0c04*/ 	.word	0x000000f0
        /*0c08*/ 	.short	0x010a
        /*0c0a*/ 	.byte	0xff
	.zero		1


	//   ....[174]....
        /*0c0c*/ 	.word	0x00009cb0
        /*0c10*/ 	.word	0x00000000
        /*0c14*/ 	.word	0x000000f8
        /*0c18*/ 	.short	0x010a
        /*0c1a*/ 	.byte	0xff
	.zero		1


	//   ....[175]....
        /*0c1c*/ 	.word	0x00009d10
        /*0c20*/ 	.word	0x00000000
        /*0c24*/ 	.word	0x00000100
        /*0c28*/ 	.short	0x010a
        /*0c2a*/ 	.byte	0xff
	.zero		1


	//   ....[176]....
        /*0c2c*/ 	.word	0x00009d70
        /*0c30*/ 	.word	0x00000000
        /*0c34*/ 	.word	0x00000108
        /*0c38*/ 	.short	0x010a
        /*0c3a*/ 	.byte	0xff
	.zero		1


	//   ....[177]....
        /*0c3c*/ 	.word	0x00009dd0
        /*0c40*/ 	.word	0x00000000
        /*0c44*/ 	.word	0x000000f0
        /*0c48*/ 	.short	0x010a
        /*0c4a*/ 	.byte	0xff
	.zero		1


	//   ....[178]....
        /*0c4c*/ 	.word	0x00009e30
        /*0c50*/ 	.word	0x00000000
        /*0c54*/ 	.word	0x000000f8
        /*0c58*/ 	.short	0x010a
        /*0c5a*/ 	.byte	0xff
	.zero		1


	//   ....[179]....
        /*0c5c*/ 	.word	0x00009e90
        /*0c60*/ 	.word	0x00000000
        /*0c64*/ 	.word	0x00000100
        /*0c68*/ 	.short	0x010a
        /*0c6a*/ 	.byte	0xff
	.zero		1


	//   ....[180]....
        /*0c6c*/ 	.word	0x00009ee0
        /*0c70*/ 	.word	0x00000000
        /*0c74*/ 	.word	0x00000120
        /*0c78*/ 	.short	0x010a
        /*0c7a*/ 	.byte	0xff
	.zero		1


	//   ....[181]....
        /*0c7c*/ 	.word	0x00009f40
        /*0c80*/ 	.word	0x00000003
        /*0c84*/ 	.word	0x000000d0
        /*0c88*/ 	.short	0x010a
        /*0c8a*/ 	.byte	0xff
	.zero		1


	//   ....[182]....
        /*0c8c*/ 	.word	0x00009f90
        /*0c90*/ 	.word	0x00000053
        /*0c94*/ 	.word	0x00000140
        /*0c98*/ 	.short	0x010a
        /*0c9a*/ 	.byte	0xff
	.zero		1


	//   ....[183]....
        /*0c9c*/ 	.word	0x00009fe0
        /*0ca0*/ 	.word	0x00000003
        /*0ca4*/ 	.word	0x000000d0
        /*0ca8*/ 	.short	0x010a
        /*0caa*/ 	.byte	0xff
	.zero		1


	//   ....[184]....
        /*0cac*/ 	.word	0x0000a030
        /*0cb0*/ 	.word	0x00000003
        /*0cb4*/ 	.word	0x000000d0
        /*0cb8*/ 	.short	0x010a
        /*0cba*/ 	.byte	0xff
	.zero		1


	//   ....[185]....
        /*0cbc*/ 	.word	0x0000a080
        /*0cc0*/ 	.word	0x00000004
        /*0cc4*/ 	.word	0x000000d0
        /*0cc8*/ 	.short	0x010a
        /*0cca*/ 	.byte	0xff
	.zero		1


	//----- nvinfo : EIATTR_NUM_MBARRIERS
	.align		4
.L_47:
        /*0ccc*/ 	.byte	0x03, 0x38
        /*0cce*/ 	.short	0x0035


	//----- nvinfo : EIATTR_EXIT_INSTR_OFFSETS
	.align		4
        /*0cd0*/ 	.byte	0x04, 0x1c
        /*0cd2*/ 	.short	(.L_49 - .L_48)


	//   ....[0]....
.L_48:
        /*0cd4*/ 	.word	0x00002e20


	//   ....[1]....
        /*0cd8*/ 	.word	0x00003310


	//   ....[2]....
        /*0cdc*/ 	.word	0x00003370


	//   ....[3]....
        /*0ce0*/ 	.word	0x000046f0


	//   ....[4]....
        /*0ce4*/ 	.word	0x000058e0


	//   ....[5]....
        /*0ce8*/ 	.word	0x00005920


	//   ....[6]....
        /*0cec*/ 	.word	0x00008f60


	//   ....[7]....
        /*0cf0*/ 	.word	0x00008fd0


	//   ....[8]....
        /*0cf4*/ 	.word	0x00009000


	//   ....[9]....
        /*0cf8*/ 	.word	0x00009070


	//----- nvinfo : EIATTR_MAX_THREADS
	.align		4
.L_49:
        /*0cfc*/ 	.byte	0x04, 0x05
        /*0cfe*/ 	.short	(.L_51 - .L_50)
.L_50:
        /*0d00*/ 	.word	0x00000100
        /*0d04*/ 	.word	0x00000001
        /*0d08*/ 	.word	0x00000001


	//----- nvinfo : EIATTR_CRS_STACK_SIZE
	.align		4
.L_51:
        /*0d0c*/ 	.byte	0x04, 0x1e
        /*0d0e*/ 	.short	(.L_53 - .L_52)
.L_52:
        /*0d10*/ 	.word	0x00000000


	//----- nvinfo : EIATTR_CBANK_PARAM_SIZE
	.align		4
.L_53:
        /*0d14*/ 	.byte	0x03, 0x19
        /*0d16*/ 	.short	0x0800


	//----- nvinfo : EIATTR_PARAM_CBANK
	.align		4
        /*0d18*/ 	.byte	0x04, 0x0a
        /*0d1a*/ 	.short	(.L_55 - .L_54)
	.align		4
.L_54:
        /*0d1c*/ 	.word	index@(.nv.constant0._ZN7cutlass13device_kernelINS_4gemm6kernel13GemmUniversalIN4cute5tupleIJiiiiEEENS1_10collective13CollectiveMmaINS1_35MainloopSm100TmaUmmaWarpSpecializedILi13ELi2ELi4ENS5_IJNS4_1CILi2EEENSA_ILi1EEESC_EEEEENS5_IJNSA_ILi128EEESF_NSA_ILi64EEEEEENS_10bfloat16_tENS5_IJlSC_lEEESI_SJ_NS4_8TiledMMAINS4_8MMA_AtomIJNS4_26SM100_MMA_F16BF16_2x1SM_SSISI_SI_fLi128ELi128ELNS4_4UMMA5MajorE0ELSO_0ELNSN_7ScaleInE0ELSP_0EEEEEENS4_6LayoutINS5_IJSC_SC_SC_EEENS5_IJNSA_ILi0EEESU_SU_EEEEENS5_IJNS4_10UnderscoreESX_SX_EEEEENS4_18SM100_TMA_2SM_LOADENS4_14ComposedLayoutINS4_7SwizzleILi3ELi4ELi3EEENS4_18smem_ptr_flag_bitsILi16EEENSS_INS5_IJNSA_ILi8EEESG_EEENS5_IJSG_SC_EEEEEEEvNS4_8identityES10_S1A_vS1B_EENS_8epilogue10collective18CollectiveEpilogueINS1D_23Sm100TmaWarpSpecializedILi4ELi2ELi16ELb1ELb0EEEJNS5_IJSG_SF_SG_EEENS5_IJNSS_ISG_SC_EENSS_INS5_IJNSA_ILi16EEESB_EEENS5_IJSC_SG_EEEEEEEESI_SJ_SI_SJ_NS1D_6fusion15FusionCallbacksIS1H_NS1P_23LinCombPerRowBiasEltActINS1D_6thread4ReLuESI_fSI_SI_fLi8ELNS_15FloatRoundStyleE2EEES1I_S1O_JEEENS4_5SM1004TMEM4LOAD26SM100_TMEM_LOAD_32dp32b16xENS4_13SM90_TMA_LOADENS11_INS12_ILi1ELi4ELi3EEES15_NSS_INS5_IJS16_S1K_EEENS5_IJS1K_SC_EEEEEEENS4_39AutoVectorizingCopyWithAssumedAlignmentILi128EEENS4_14SM90_TMA_STOREES26_S28_S28_EEEvvEEEEvNT_6ParamsE)
        /*0d20*/ 	.short	0x0380
        /*0d22*/ 	.short	0x0800


	//----- nvinfo : EIATTR_SW_WAR
	.align		4
.L_55:
        /*0d24*/ 	.byte	0x04, 0x36
        /*0d26*/ 	.short	(.L_57 - .L_56)
.L_56:
        /*0d28*/ 	.word	0x00000008
.L_57:


//--------------------- .nv.callgraph             --------------------------
	.section	.nv.callgraph,"",@"SHT_CUDA_CALLGRAPH"
	.align	4
	.sectionentsize	8
	.align		4
        /*0000*/ 	.word	0x00000000
	.align		4
        /*0004*/ 	.word	0xffffffff
	.align		4
        /*0008*/ 	.word	index@(_ZN7cutlass13device_kernelINS_4gemm6kernel13GemmUniversalIN4cute5tupleIJiiiiEEENS1_10collective13CollectiveMmaINS1_35MainloopSm100TmaUmmaWarpSpecializedILi13ELi2ELi4ENS5_IJNS4_1CILi2EEENSA_ILi1EEESC_EEEEENS5_IJNSA_ILi128EEESF_NSA_ILi64EEEEEENS_10bfloat16_tENS5_IJlSC_lEEESI_SJ_NS4_8TiledMMAINS4_8MMA_AtomIJNS4_26SM100_MMA_F16BF16_2x1SM_SSISI_SI_fLi128ELi128ELNS4_4UMMA5MajorE0ELSO_0ELNSN_7ScaleInE0ELSP_0EEEEEENS4_6LayoutINS5_IJSC_SC_SC_EEENS5_IJNSA_ILi0EEESU_SU_EEEEENS5_IJNS4_10UnderscoreESX_SX_EEEEENS4_18SM100_TMA_2SM_LOADENS4_14ComposedLayoutINS4_7SwizzleILi3ELi4ELi3EEENS4_18smem_ptr_flag_bitsILi16EEENSS_INS5_IJNSA_ILi8EEESG_EEENS5_IJSG_SC_EEEEEEEvNS4_8identityES10_S1A_vS1B_EENS_8epilogue10collective18CollectiveEpilogueINS1D_23Sm100TmaWarpSpecializedILi4ELi2ELi16ELb1ELb0EEEJNS5_IJSG_SF_SG_EEENS5_IJNSS_ISG_SC_EENSS_INS5_IJNSA_ILi16EEESB_EEENS5_IJSC_SG_EEEEEEEESI_SJ_SI_SJ_NS1D_6fusion15FusionCallbacksIS1H_NS1P_23LinCombPerRowBiasEltActINS1D_6thread4ReLuESI_fSI_SI_fLi8ELNS_15FloatRoundStyleE2EEES1I_S1O_JEEENS4_5SM1004TMEM4LOAD26SM100_TMEM_LOAD_32dp32b16xENS4_13SM90_TMA_LOADENS11_INS12_ILi1ELi4ELi3EEES15_NSS_INS5_IJS16_S1K_EEENS5_IJS1K_SC_EEEEEEENS4_39AutoVectorizingCopyWithAssumedAlignmentILi128EEENS4_14SM90_TMA_STOREES26_S28_S28_EEEvvEEEEvNT_6ParamsE)
	.align		4
        /*000c*/ 	.word	index@(__assertfail)
	.align		4
        /*0010*/ 	.word	0x00000000
	.align		4
        /*0014*/ 	.word	0xfffffffe
	.align		4
        /*0018*/ 	.word	0x00000000
	.align		4
        /*001c*/ 	.word	0xfffffffd
	.align		4
        /*0020*/ 	.word	0x00000000
	.align		4
        /*0024*/ 	.word	0xfffffffc


//--------------------- .nv.constant4             --------------------------
	.section	.nv.constant4,"a",@progbits
	.align	8
	.align		8
.nv.constant4:
        /*0000*/ 	.dword	__assertfail
	.align		8
        /*0008*/ 	.dword	__unnamed_1
	.align		8
        /*0010*/ 	.dword	__unnamed_2
	.align		8
        /*0018*/ 	.dword	_ZN39_INTERNAL_55ee4fe0_4_k_cu_c10b6ea1_29564cuda3std3__45__cpo5beginE
	.align		8
        /*0020*/ 	.dword	_ZN39_INTERNAL_55ee4fe0_4_k_cu_c10b6ea1_29564cuda3std3__45__cpo3endE
	.align		8
        /*0028*/ 	.dword	_ZN39_INTERNAL_55ee4fe0_4_k_cu_c10b6ea1_29564cuda3std3__45__cpo6cbeginE
	.align		8
        /*0030*/ 	.dword	_ZN39_INTERNAL_55ee4fe0_4_k_cu_c10b6ea1_29564cuda3std3__45__cpo4cendE
	.align		8
        /*0038*/ 	.dword	_ZN39_INTERNAL_55ee4fe0_4_k_cu_c10b6ea1_29564cuda3std3__441_GLOBAL__N__55ee4fe0_4_k_cu_c10b6ea1_29566ignoreE
	.align		8
        /*0040*/ 	.dword	_ZN39_INTERNAL_55ee4fe0_4_k_cu_c10b6ea1_29564cuda3std3__419piecewise_constructE
	.align		8
        /*0048*/ 	.dword	_ZN39_INTERNAL_55ee4fe0_4_k_cu_c10b6ea1_29564cuda3std3__48in_placeE
	.align		8
        /*0050*/ 	.dword	_ZN39_INTERNAL_55ee4fe0_4_k_cu_c10b6ea1_29564cuda3std6ranges3__45__cpo4swapE
	.align		8
        /*0058*/ 	.dword	_ZN39_INTERNAL_55ee4fe0_4_k_cu_c10b6ea1_29564cuda3std6ranges3__45__cpo9iter_moveE
	.align		8
        /*0060*/ 	.dword	_ZN39_INTERNAL_55ee4fe0_4_k_cu_c10b6ea1_29564cute7productE
	.align		8
        /*0068*/ 	.dword	_ZN39_INTERNAL_55ee4fe0_4_k_cu_c10b6ea1_29564cute1_E
	.align		8
        /*0070*/ 	.dword	$str$25
	.align		8
        /*0078*/ 	.dword	$str$26
	.align		8
        /*0080*/ 	.dword	$str$27
	.align		8
        /*0088*/ 	.dword	$str$28


//--------------------- .text._ZN7cutlass13device_kernelINS_4gemm6kernel13GemmUniversalIN4cute5tupleIJiiiiEEENS1_10collective13CollectiveMmaINS1_35MainloopSm100TmaUmmaWarpSpecializedILi13ELi2ELi4ENS5_IJNS4_1CILi2EEENSA_ILi1EEESC_EEEEENS5_IJNSA_ILi128EEESF_NSA_ILi64EEEEEENS_10bfloat16_tENS5_IJlSC_lEEESI_SJ_NS4_8TiledMMAINS4_8MMA_AtomIJNS4_26SM100_MMA_F16BF16_2x1SM_SSISI_SI_fLi128ELi128ELNS4_4UMMA5MajorE0ELSO_0ELNSN_7ScaleInE0ELSP_0EEEEEENS4_6LayoutINS5_IJSC_SC_SC_EEENS5_IJNSA_ILi0EEESU_SU_EEEEENS5_IJNS4_10UnderscoreESX_SX_EEEEENS4_18SM100_TMA_2SM_LOADENS4_14ComposedLayoutINS4_7SwizzleILi3ELi4ELi3EEENS4_18smem_ptr_flag_bitsILi16EEENSS_INS5_IJNSA_ILi8EEESG_EEENS5_IJSG_SC_EEEEEEEvNS4_8identityES10_S1A_vS1B_EENS_8epilogue10collective18CollectiveEpilogueINS1D_23Sm100TmaWarpSpecializedILi4ELi2ELi16ELb1ELb0EEEJNS5_IJSG_SF_SG_EEENS5_IJNSS_ISG_SC_EENSS_INS5_IJNSA_ILi16EEESB_EEENS5_IJSC_SG_EEEEEEEESI_SJ_SI_SJ_NS1D_6fusion15FusionCallbacksIS1H_NS1P_23LinCombPerRowBiasEltActINS1D_6thread4ReLuESI_fSI_SI_fLi8ELNS_15FloatRoundStyleE2EEES1I_S1O_JEEENS4_5SM1004TMEM4LOAD26SM100_TMEM_LOAD_32dp32b16xENS4_13SM90_TMA_LOADENS11_INS12_ILi1ELi4ELi3EEES15_NSS_INS5_IJS16_S1K_EEENS5_IJS1K_SC_EEEEEEENS4_39AutoVectorizingCopyWithAssumedAlignmentILi128EEENS4_14SM90_TMA_STOREES26_S28_S28_EEEvvEEEEvNT_6ParamsE --------------------------
	.section	.text._ZN7cutlass13device_kernelINS_4gemm6kernel13GemmUniversalIN4cute5tupleIJiiiiEEENS1_10collective13CollectiveMmaINS1_35MainloopSm100TmaUmmaWarpSpecializedILi13ELi2ELi4ENS5_IJNS4_1CILi2EEENSA_ILi1EEESC_EEEEENS5_IJNSA_ILi128EEESF_NSA_ILi64EEEEEENS_10bfloat16_tENS5_IJlSC_lEEESI_SJ_NS4_8TiledMMAINS4_8MMA_AtomIJNS4_26SM100_MMA_F16BF16_2x1SM_SSISI_SI_fLi128ELi128ELNS4_4UMMA5MajorE0ELSO_0ELNSN_7ScaleInE0ELSP_0EEEEEENS4_6LayoutINS5_IJSC_SC_SC_EEENS5_IJNSA_ILi0EEESU_SU_EEEEENS5_IJNS4_10UnderscoreESX_SX_EEEEENS4_18SM100_TMA_2SM_LOADENS4_14ComposedLayoutINS4_7SwizzleILi3ELi4ELi3EEENS4_18smem_ptr_flag_bitsILi16EEENSS_INS5_IJNSA_ILi8EEESG_EEENS5_IJSG_SC_EEEEEEEvNS4_8identityES10_S1A_vS1B_EENS_8epilogue10collective18CollectiveEpilogueINS1D_23Sm100TmaWarpSpecializedILi4ELi2ELi16ELb1ELb0EEEJNS5_IJSG_SF_SG_EEENS5_IJNSS_ISG_SC_EENSS_INS5_IJNSA_ILi16EEESB_EEENS5_IJSC_SG_EEEEEEEESI_SJ_SI_SJ_NS1D_6fusion15FusionCallbacksIS1H_NS1P_23LinCombPerRowBiasEltActINS1D_6thread4ReLuESI_fSI_SI_fLi8ELNS_15FloatRoundStyleE2EEES1I_S1O_JEEENS4_5SM1004TMEM4LOAD26SM100_TMEM_LOAD_32dp32b16xENS4_13SM90_TMA_LOADENS11_INS12_ILi1ELi4ELi3EEES15_NSS_INS5_IJS16_S1K_EEENS5_IJS1K_SC_EEEEEEENS4_39AutoVectorizingCopyWithAssumedAlignmentILi128EEENS4_14SM90_TMA_STOREES26_S28_S28_EEEvvEEEEvNT_6ParamsE,"ax",@progbits
	.align	128
.text._ZN7cutlass13device_kernelINS_4gemm6kernel13GemmUniversalIN4cute5tupleIJiiiiEEENS1_10collective13CollectiveMmaINS1_35MainloopSm100TmaUmmaWarpSpecializedILi13ELi2ELi4ENS5_IJNS4_1CILi2EEENSA_ILi1EEESC_EEEEENS5_IJNSA_ILi128EEESF_NSA_ILi64EEEEEENS_10bfloat16_tENS5_IJlSC_lEEESI_SJ_NS4_8TiledMMAINS4_8MMA_AtomIJNS4_26SM100_MMA_F16BF16_2x1SM_SSISI_SI_fLi128ELi128ELNS4_4UMMA5MajorE0ELSO_0ELNSN_7ScaleInE0ELSP_0EEEEEENS4_6LayoutINS5_IJSC_SC_SC_EEENS5_IJNSA_ILi0EEESU_SU_EEEEENS5_IJNS4_10UnderscoreESX_SX_EEEEENS4_18SM100_TMA_2SM_LOADENS4_14ComposedLayoutINS4_7SwizzleILi3ELi4ELi3EEENS4_18smem_ptr_flag_bitsILi16EEENSS_INS5_IJNSA_ILi8EEESG_EEENS5_IJSG_SC_EEEEEEEvNS4_8identityES10_S1A_vS1B_EENS_8epilogue10collective18CollectiveEpilogueINS1D_23Sm100TmaWarpSpecializedILi4ELi2ELi16ELb1ELb0EEEJNS5_IJSG_SF_SG_EEENS5_IJNSS_ISG_SC_EENSS_INS5_IJNSA_ILi16EEESB_EEENS5_IJSC_SG_EEEEEEEESI_SJ_SI_SJ_NS1D_6fusion15FusionCallbacksIS1H_NS1P_23LinCombPerRowBiasEltActINS1D_6thread4ReLuESI_fSI_SI_fLi8ELNS_15FloatRoundStyleE2EEES1I_S1O_JEEENS4_5SM1004TMEM4LOAD26SM100_TMEM_LOAD_32dp32b16xENS4_13SM90_TMA_LOADENS11_INS12_ILi1ELi4ELi3EEES15_NSS_INS5_IJS16_S1K_EEENS5_IJS1K_SC_EEEEEEENS4_39AutoVectorizingCopyWithAssumedAlignmentILi128EEENS4_14SM90_TMA_STOREES26_S28_S28_EEEvvEEEEvNT_6ParamsE:
        .type           _ZN7cutlass13device_kernelINS_4gemm6kernel13GemmUniversalIN4cute5tupleIJiiiiEEENS1_10collective13CollectiveMmaINS1_35MainloopSm100TmaUmmaWarpSpecializedILi13ELi2ELi4ENS5_IJNS4_1CILi2EEENSA_ILi1EEESC_EEEEENS5_IJNSA_ILi128EEESF_NSA_ILi64EEEEEENS_10bfloat16_tENS5_IJlSC_lEEESI_SJ_NS4_8TiledMMAINS4_8MMA_AtomIJNS4_26SM100_MMA_F16BF16_2x1SM_SSISI_SI_fLi128ELi128ELNS4_4UMMA5MajorE0ELSO_0ELNSN_7ScaleInE0ELSP_0EEEEEENS4_6LayoutINS5_IJSC_SC_SC_EEENS5_IJNSA_ILi0EEESU_SU_EEEEENS5_IJNS4_10UnderscoreESX_SX_EEEEENS4_18SM100_TMA_2SM_LOADENS4_14ComposedLayoutINS4_7SwizzleILi3ELi4ELi3EEENS4_18smem_ptr_flag_bitsILi16EEENSS_INS5_IJNSA_ILi8EEESG_EEENS5_IJSG_SC_EEEEEEEvNS4_8identityES10_S1A_vS1B_EENS_8epilogue10collective18CollectiveEpilogueINS1D_23Sm100TmaWarpSpecializedILi4ELi2ELi16ELb1ELb0EEEJNS5_IJSG_SF_SG_EEENS5_IJNSS_ISG_SC_EENSS_INS5_IJNSA_ILi16EEESB_EEENS5_IJSC_SG_EEEEEEEESI_SJ_SI_SJ_NS1D_6fusion15FusionCallbacksIS1H_NS1P_23LinCombPerRowBiasEltActINS1D_6thread4ReLuESI_fSI_SI_fLi8ELNS_15FloatRoundStyleE2EEES1I_S1O_JEEENS4_5SM1004TMEM4LOAD26SM100_TMEM_LOAD_32dp32b16xENS4_13SM90_TMA_LOADENS11_INS12_ILi1ELi4ELi3EEES15_NSS_INS5_IJS16_S1K_EEENS5_IJS1K_SC_EEEEEEENS4_39AutoVectorizingCopyWithAssumedAlignmentILi128EEENS4_14SM90_TMA_STOREES26_S28_S28_EEEvvEEEEvNT_6ParamsE,@function
        .size           _ZN7cutlass13device_kernelINS_4gemm6kernel13GemmUniversalIN4cute5tupleIJiiiiEEENS1_10collective13CollectiveMmaINS1_35MainloopSm100TmaUmmaWarpSpecializedILi13ELi2ELi4ENS5_IJNS4_1CILi2EEENSA_ILi1EEESC_EEEEENS5_IJNSA_ILi128EEESF_NSA_ILi64EEEEEENS_10bfloat16_tENS5_IJlSC_lEEESI_SJ_NS4_8TiledMMAINS4_8MMA_AtomIJNS4_26SM100_MMA_F16BF16_2x1SM_SSISI_SI_fLi128ELi128ELNS4_4UMMA5MajorE0ELSO_0ELNSN_7ScaleInE0ELSP_0EEEEEENS4_6LayoutINS5_IJSC_SC_SC_EEENS5_IJNSA_ILi0EEESU_SU_EEEEENS5_IJNS4_10UnderscoreESX_SX_EEEEENS4_18SM100_TMA_2SM_LOADENS4_14ComposedLayoutINS4_7SwizzleILi3ELi4ELi3EEENS4_18smem_ptr_flag_bitsILi16EEENSS_INS5_IJNSA_ILi8EEESG_EEENS5_IJSG_SC_EEEEEEEvNS4_8identityES10_S1A_vS1B_EENS_8epilogue10collective18CollectiveEpilogueINS1D_23Sm100TmaWarpSpecializedILi4ELi2ELi16ELb1ELb0EEEJNS5_IJSG_SF_SG_EEENS5_IJNSS_ISG_SC_EENSS_INS5_IJNSA_ILi16EEESB_EEENS5_IJSC_SG_EEEEEEEESI_SJ_SI_SJ_NS1D_6fusion15FusionCallbacksIS1H_NS1P_23LinCombPerRowBiasEltActINS1D_6thread4ReLuESI_fSI_SI_fLi8ELNS_15FloatRoundStyleE2EEES1I_S1O_JEEENS4_5SM1004TMEM4LOAD26SM100_TMEM_LOAD_32dp32b16xENS4_13SM90_TMA_LOADENS11_INS12_ILi1ELi4ELi3EEES15_NSS_INS5_IJS16_S1K_EEENS5_IJS1K_SC_EEEEEEENS4_39AutoVectorizingCopyWithAssumedAlignmentILi128EEENS4_14SM90_TMA_STOREES26_S28_S28_EEEvvEEEEvNT_6ParamsE,(.L_x_227 - _ZN7cutlass13device_kernelINS_4gemm6kernel13GemmUniversalIN4cute5tupleIJiiiiEEENS1_10collective13CollectiveMmaINS1_35MainloopSm100TmaUmmaWarpSpecializedILi13ELi2ELi4ENS5_IJNS4_1CILi2EEENSA_ILi1EEESC_EEEEENS5_IJNSA_ILi128EEESF_NSA_ILi64EEEEEENS_10bfloat16_tENS5_IJlSC_lEEESI_SJ_NS4_8TiledMMAINS4_8MMA_AtomIJNS4_26SM100_MMA_F16BF16_2x1SM_SSISI_SI_fLi128ELi128ELNS4_4UMMA5MajorE0ELSO_0ELNSN_7ScaleInE0ELSP_0EEEEEENS4_6LayoutINS5_IJSC_SC_SC_EEENS5_IJNSA_ILi0EEESU_SU_EEEEENS5_IJNS4_10UnderscoreESX_SX_EEEEENS4_18SM100_TMA_2SM_LOADENS4_14ComposedLayoutINS4_7SwizzleILi3ELi4ELi3EEENS4_18smem_ptr_flag_bitsILi16EEENSS_INS5_IJNSA_ILi8EEESG_EEENS5_IJSG_SC_EEEEEEEvNS4_8identityES10_S1A_vS1B_EENS_8epilogue10collective18CollectiveEpilogueINS1D_23Sm100TmaWarpSpecializedILi4ELi2ELi16ELb1ELb0EEEJNS5_IJSG_SF_SG_EEENS5_IJNSS_ISG_SC_EENSS_INS5_IJNSA_ILi16EEESB_EEENS5_IJSC_SG_EEEEEEEESI_SJ_SI_SJ_NS1D_6fusion15FusionCallbacksIS1H_NS1P_23LinCombPerRowBiasEltActINS1D_6thread4ReLuESI_fSI_SI_fLi8ELNS_15FloatRoundStyleE2EEES1I_S1O_JEEENS4_5SM1004TMEM4LOAD26SM100_TMEM_LOAD_32dp32b16xENS4_13SM90_TMA_LOADENS11_INS12_ILi1ELi4ELi3EEES15_NSS_INS5_IJS16_S1K_EEENS5_IJS1K_SC_EEEEEEENS4_39AutoVectorizingCopyWithAssumedAlignmentILi128EEENS4_14SM90_TMA_STOREES26_S28_S28_EEEvvEEEEvNT_6ParamsE)
        .other          _ZN7cutlass13device_kernelINS_4gemm6kernel13GemmUniversalIN4cute5tupleIJiiiiEEENS1_10collective13CollectiveMmaINS1_35MainloopSm100TmaUmmaWarpSpecializedILi13ELi2ELi4ENS5_IJNS4_1CILi2EEENSA_ILi1EEESC_EEEEENS5_IJNSA_ILi128EEESF_NSA_ILi64EEEEEENS_10bfloat16_tENS5_IJlSC_lEEESI_SJ_NS4_8TiledMMAINS4_8MMA_AtomIJNS4_26SM100_MMA_F16BF16_2x1SM_SSISI_SI_fLi128ELi128ELNS4_4UMMA5MajorE0ELSO_0ELNSN_7ScaleInE0ELSP_0EEEEEENS4_6LayoutINS5_IJSC_SC_SC_EEENS5_IJNSA_ILi0EEESU_SU_EEEEENS5_IJNS4_10UnderscoreESX_SX_EEEEENS4_18SM100_TMA_2SM_LOADENS4_14ComposedLayoutINS4_7SwizzleILi3ELi4ELi3EEENS4_18smem_ptr_flag_bitsILi16EEENSS_INS5_IJNSA_ILi8EEESG_EEENS5_IJSG_SC_EEEEEEEvNS4_8identityES10_S1A_vS1B_EENS_8epilogue10collective18CollectiveEpilogueINS1D_23Sm100TmaWarpSpecializedILi4ELi2ELi16ELb1ELb0EEEJNS5_IJSG_SF_SG_EEENS5_IJNSS_ISG_SC_EENSS_INS5_IJNSA_ILi16EEESB_EEENS5_IJSC_SG_EEEEEEEESI_SJ_SI_SJ_NS1D_6fusion15FusionCallbacksIS1H_NS1P_23LinCombPerRowBiasEltActINS1D_6thread4ReLuESI_fSI_SI_fLi8ELNS_15FloatRoundStyleE2EEES1I_S1O_JEEENS4_5SM1004TMEM4LOAD26SM100_TMEM_LOAD_32dp32b16xENS4_13SM90_TMA_LOADENS11_INS12_ILi1ELi4ELi3EEES15_NSS_INS5_IJS16_S1K_EEENS5_IJS1K_SC_EEEEEEENS4_39AutoVectorizingCopyWithAssumedAlignmentILi128EEENS4_14SM90_TMA_STOREES26_S28_S28_EEEvvEEEEvNT_6ParamsE,@"STO_CUDA_ENTRY STV_DEFAULT"
_ZN7cutlass13device_kernelINS_4gemm6kernel13GemmUniversalIN4cute5tupleIJiiiiEEENS1_10collective13CollectiveMmaINS1_35MainloopSm100TmaUmmaWarpSpecializedILi13ELi2ELi4ENS5_IJNS4_1CILi2EEENSA_ILi1EEESC_EEEEENS5_IJNSA_ILi128EEESF_NSA_ILi64EEEEEENS_10bfloat16_tENS5_IJlSC_lEEESI_SJ_NS4_8TiledMMAINS4_8MMA_AtomIJNS4_26SM100_MMA_F16BF16_2x1SM_SSISI_SI_fLi128ELi128ELNS4_4UMMA5MajorE0ELSO_0ELNSN_7ScaleInE0ELSP_0EEEEEENS4_6LayoutINS5_IJSC_SC_SC_EEENS5_IJNSA_ILi0EEESU_SU_EEEEENS5_IJNS4_10UnderscoreESX_SX_EEEEENS4_18SM100_TMA_2SM_LOADENS4_14ComposedLayoutINS4_7SwizzleILi3ELi4ELi3EEENS4_18smem_ptr_flag_bitsILi16EEENSS_INS5_IJNSA_ILi8EEESG_EEENS5_IJSG_SC_EEEEEEEvNS4_8identityES10_S1A_vS1B_EENS_8epilogue10collective18CollectiveEpilogueINS1D_23Sm100TmaWarpSpecializedILi4ELi2ELi16ELb1ELb0EEEJNS5_IJSG_SF_SG_EEENS5_IJNSS_ISG_SC_EENSS_INS5_IJNSA_ILi16EEESB_EEENS5_IJSC_SG_EEEEEEEESI_SJ_SI_SJ_NS1D_6fusion15FusionCallbacksIS1H_NS1P_23LinCombPerRowBiasEltActINS1D_6thread4ReLuESI_fSI_SI_fLi8ELNS_15FloatRoundStyleE2EEES1I_S1O_JEEENS4_5SM1004TMEM4LOAD26SM100_TMEM_LOAD_32dp32b16xENS4_13SM90_TMA_LOADENS11_INS12_ILi1ELi4ELi3EEES15_NSS_INS5_IJS16_S1K_EEENS5_IJS1K_SC_EEEEEEENS4_39AutoVectorizingCopyWithAssumedAlignmentILi128EEENS4_14SM90_TMA_STOREES26_S28_S28_EEEvvEEEEvNT_6ParamsE:
[----:B------:R-:W1:Y:S01]  /*0000*/  LDC R1, c[0x0][0x37c] ;  /* 0x0000df00ff017b82 */ /* 0x000e620000000800 */
[----:B------:R-:W2:Y:S01]  /*0010*/  S2R R32, SR_TID.X ;  /* 0x0000000000207919 */ /* 0x000ea20000002100 */
[----:B------:R-:W3:Y:S06]  /*0020*/  LDCU.64 UR8, c[0x0][0x890] ;  /* 0x00011200ff0877ac */ /* 0x000eec0008000a00 */
[----:B------:R-:W4:Y:S01]  /*0030*/  S2UR UR46, SR_CgaCtaId ;  /* 0x00000000002e79c3 */ /* 0x000f220000008800 */
[----:B------:R-:W-:Y:S02]  /*0040*/  PRMT R66, RZ, 0x7610, R66 ;  /* 0x00007610ff427816 */ /* 0x000fe40000000042 */
[----:B------:R-:W-:Y:S01]  /*0050*/  ELECT P0, URZ, PT ;  /* 0x0000000000ff782f */ /* 0x000fe20003800000 */
[----:B------:R-:W1:Y:S01]  /*0060*/  LDCU.64 UR50, c[0x0][0x358] ;  /* 0x00006b00ff3277ac */ /* 0x000e620008000a00 */
[----:B---3--:R-:W-:-:S04]  /*0070*/  UISETP.NE.U32.AND UP1, UPT, UR8, URZ, UPT ;  /* 0x000000ff0800728c */ /* 0x008fc8000bf25070 */
[----:B------:R-:W-:Y:S02]  /*0080*/  UISETP.NE.AND.EX UP2, UPT, UR9, URZ, UPT, UP1 ;  /* 0x000000ff0900728c */ /* 0x000fe4000bf45310 */
[----:B----4-:R-:W-:Y:S02]  /*0090*/  ULOP3.LUT UR5, UR46, 0x1, URZ, 0xc0, !UPT ;  /* 0x000000012e057892 */ /* 0x010fe4000f8ec0ff */
[----:B------:R-:W-:Y:S01]  /*00a0*/  ULOP3.LUT UR4, UR46, 0x1, URZ, 0x3c, !UPT ;  /* 0x000000012e047892 */ /* 0x000fe2000f8e3cff */
[----:B--2---:R-:W-:-:S05]  /*00b0*/  SHF.R.U32.HI R72, RZ, 0x5, R32 ;  /* 0x00000005ff487819 */ /* 0x004fca0000011620 */
[----:B------:R-:W2:Y:S02]  /*00c0*/  SHFL.IDX PT, R0, R72, RZ, 0x1f ;  /* 0x00001fff48007589 */ /* 0x000ea400000e0000 */
[----:B--2---:R-:W-:Y:S01]  /*00d0*/  R2UR UR10, R0 ;  /* 0x00000000000a72ca */ /* 0x004fe200000e0000 */
[----:B-1----:R-:W-:Y:S05]  /*00e0*/  BRA.U UP2, `(.L_x_0) ;  /* 0x00000001022c7547 */ /* 0x002fea000b800000 */
[----:B------:R-:W1:Y:S02]  /*00f0*/  LDCU.64 UR6, c[0x0][0x888] ;  /* 0x00011100ff0677ac */ /* 0x000e640008000a00 */
[----:B-1----:R-:W-:-:S04]  /*0100*/  UISETP.NE.U32.AND UP0, UPT, UR6, URZ, UPT ;  /* 0x000000ff0600728c */ /* 0x002fc8000bf05070 */
[----:B------:R-:W-:-:S09]  /*0110*/  UISETP.NE.AND.EX UP0, UPT, UR7, URZ, UPT, UP0 ;  /* 0x000000ff0700728c */ /* 0x000fd2000bf05300 */
[----:B------:R-:W-:Y:S05]  /*0120*/  BRA.U !UP0, `(.L_x_1) ;  /* 0x0000000108107547 */ /* 0x000fea000b800000 */
[----:B------:R-:W1:Y:S02]  /*0130*/  LDC.64 R2, c[0x0][0x888] ;  /* 0x00022200ff027b82 */ /* 0x000e640000000a00 */
[----:B-1----:R1:W5:Y:S01]  /*0140*/  LDG.E R35, desc[UR50][R2.64] ;  /* 0x0000003202237981 */ /* 0x002362000c1e1900 */
[----:B------:R-:W-:Y:S01]  /*0150*/  HFMA2 R66, -RZ, RZ, 0, 5.9604644775390625e-08 ;  /* 0x00000001ff427431 */ /* 0x000fe200000001ff */
[----:B------:R-:W-:Y:S05]  /*0160*/  BRA `(.L_x_0) ;  /* 0x00000000000c7947 */ /* 0x000fea0003800000 */
.L_x_1:
[----:B------:R-:W1:Y:S01]  /*0170*/  LDCU UR6, c[0x0][0x880] ;  /* 0x00011000ff0677ac */ /* 0x000e620008000800 */
[----:B------:R-:W-:Y:S01]  /*0180*/  HFMA2 R66, -RZ, RZ, 0, 5.9604644775390625e-08 ;  /* 0x00000001ff427431 */ /* 0x000fe200000001ff */
[----:B-1----:R-:W-:-:S07]  /*0190*/  MOV R35, UR6 ;  /* 0x0000000600237c02 */ /* 0x002fce0008000f00 */
.L_x_0:
[----:B------:R-:W2:Y:S02]  /*01a0*/  LDCU.64 UR6, c[0x0][0x8b0] ;  /* 0x00011600ff0677ac */ /* 0x000ea40008000a00 */
[----:B--2---:R-:W-:-:S04]  /*01b0*/  UISETP.NE.U32.AND UP0, UPT, UR6, URZ, UPT ;  /* 0x000000ff0600728c */ /* 0x004fc8000bf05070 */
[----:B------:R-:W-:-:S09]  /*01c0*/  UISETP.NE.AND.EX UP0, UPT, UR7, URZ, UPT, UP0 ;  /* 0x000000ff0700728c */ /* 0x000fd2000bf05300 */
[----:B------:R-:W-:Y:S05]  /*01d0*/  BRA.U UP0, `(.L_x_2) ;  /* 0x0000000100247547 */ /* 0x000fea000b800000 */
[----:B------:R-:W2:Y:S02]  /*01e0*/  LDCU.64 UR6, c[0x0][0x8a8] ;  /* 0x00011500ff0677ac */ /* 0x000ea40008000a00 */
[----:B--2---:R-:W-:-:S04]  /*01f0*/  UISETP.NE.U32.AND UP0, UPT, UR6, URZ, UPT ;  /* 0x000000ff0600728c */ /* 0x004fc8000bf05070 */
[----:B------:R-:W-:-:S09]  /*0200*/  UISETP.NE.AND.EX UP0, UPT, UR7, URZ, UPT, UP0 ;  /* 0x000000ff0700728c */ /* 0x000fd2000bf05300 */
[----:B------:R-:W-:Y:S05]  /*0210*/  BRA.U !UP0, `(.L_x_3) ;  /* 0x00000001080c7547 */ /* 0x000fea000b800000 */
[----:B-1----:R-:W1:Y:S02]  /*0220*/  LDC.64 R2, c[0x0][0x8a8] ;  /* 0x00022a00ff027b82 */ /* 0x002e640000000a00 */
[----:B-1----:R2:W5:Y:S01]  /*0230*/  LDG.E R33, desc[UR50][R2.64] ;  /* 0x0000003202217981 */ /* 0x002562000c1e1900 */
[----:B------:R-:W-:Y:S05]  /*0240*/  BRA `(.L_x_2) ;  /* 0x0000000000087947 */ /* 0x000fea0003800000 */
.L_x_3:
[----:B------:R-:W2:Y:S02]  /*0250*/  LDCU UR6, c[0x0][0x8a0] ;  /* 0x00011400ff0677ac */ /* 0x000ea40008000800 */
[----:B--2---:R-:W-:Y:S02]  /*0260*/  MOV R33, UR6 ;  /* 0x0000000600217c02 */ /* 0x004fe40008000f00 */
.L_x_2:
[----:B------:R-:W-:Y:S01]  /*0270*/  IMAD.U32 R0, RZ, RZ, UR10 ;  /* 0x0000000aff007e24 */ /* 0x000fe2000f8e00ff */
[----:B------:R-:W-:Y:S04]  /*0280*/  BSSY.RECONVERGENT B0, `(.L_x_4) ;  /* 0x000000c000007945 */ /* 0x000fe80003800200 */
[C---:B------:R-:W-:Y:S02]  /*0290*/  ISETP.NE.OR P2, PT, R0.reuse, 0x1, !P0 ;  /* 0x000000010000780c */ /* 0x040fe40004745670 */
[----:B------:R-:W-:-:S11]  /*02a0*/  ISETP.NE.OR P1, PT, R0, 0x3, !P0 ;  /* 0x000000030000780c */ /* 0x000fd60004725670 */
[----:B------:R-:W-:Y:S05]  /*02b0*/  @P2 BRA `(.L_x_5) ;  /* 0x0000000000202947 */ /* 0x000fea0003800000 */
[----:B------:R-:W3:Y:S02]  /*02c0*/  LDCU.64 UR6, c[0x0][0x348] ;  /* 0x00006900ff0677ac */ /* 0x000ee40008000a00 */
[----:B---3--:R-:W-:Y:S02]  /*02d0*/  UIADD3 UR12, UP3, UPT, UR6, 0x80, URZ ;  /* 0x00000080060c7890 */ /* 0x008fe4000ff7e0ff */
[----:B------:R-:W-:Y:S02]  /*02e0*/  UIADD3 UR6, UP0, UPT, UR6, 0x180, URZ ;  /* 0x0000018006067890 */ /* 0x000fe4000ff1e0ff */
[----:B------:R-:W-:Y:S02]  /*02f0*/  UIADD3.X UR13, UPT, UPT, URZ, UR7, URZ, UP3, !UPT ;  /* 0x00000007ff0d7290 */ /* 0x000fe40009ffe4ff */
[----:B------:R-:W-:-:S07]  /*0300*/  UIADD3.X UR7, UPT, UPT, URZ, UR7, URZ, UP0, !UPT ;  /* 0x00000007ff077290 */ /* 0x000fce00087fe4ff */
[----:B------:R3:W-:Y:S02]  /*0310*/  UTMACCTL.PF [UR12] ;  /* 0x000000000c0079b9 */ /* 0x0007e40008040000 */
[----:B------:R3:W-:Y:S02]  /*0320*/  UTMACCTL.PF [UR6] ;  /* 0x00000000060079b9 */ /* 0x0007e40008040000 */
[----:B---3--:R-:W-:Y:S01]  /*0330*/  NOP ;  /* 0x0000000000007918 */ /* 0x008fe20000000000 */
.L_x_5:
[----:B------:R-:W-:Y:S05]  /*0340*/  BSYNC.RECONVERGENT B0 ;  /* 0x0000000000007941 */ /* 0x000fea0003800200 */
.L_x_4:
[----:B------:R-:W-:Y:S04]  /*0350*/  BSSY.RECONVERGENT B0, `(.L_x_6) ;  /* 0x000000a000007945 */ /* 0x000fe80003800200 */
        /* <DEDUP_REMOVED lines=9> */
.L_x_7:
[----:B------:R-:W-:Y:S05]  /*03f0*/  BSYNC.RECONVERGENT B0 ;  /* 0x0000000000007941 */ /* 0x000fea0003800200 */
.L_x_6:
[----:B------:R-:W3:Y:S01]  /*0400*/  LDCU.64 UR6, c[0x0][0x888] ;  /* 0x00011100ff0677ac */ /* 0x000ee20008000a00 */
[----:B------:R-:W-:Y:S01]  /*0410*/  PLOP3.LUT P1, PT, PT, PT, UP1, 0x80, 0x8 ;  /* 0x000000000008781c */ /* 0x000fe20003f2f018 */
[----:B------:R-:W-:-:S03]  /*0420*/  UPLOP3.LUT UP5, UPT, UPT, UPT, UPT, 0x40, 0x4 ;  /* 0x000000000004789c */ /* 0x000fc60003fae870 */
[----:B------:R-:W-:Y:S01]  /*0430*/  ISETP.NE.AND.EX P1, PT, RZ, UR9, PT, P1 ;  /* 0x00000009ff007c0c */ /* 0x000fe2000bf25310 */
[----:B---3--:R-:W-:-:S04]  /*0440*/  UISETP.NE.U32.AND UP0, UPT, UR6, URZ, UPT ;  /* 0x000000ff0600728c */ /* 0x008fc8000bf05070 */
[----:B------:R-:W-:-:S06]  /*0450*/  UISETP.NE.AND.EX UP0, UPT, UR7, URZ, UPT, UP0 ;  /* 0x000000ff0700728c */ /* 0x000fcc000bf05300 */
[----:B------:R-:W-:-:S13]  /*0460*/  PLOP3.LUT P2, PT, PT, PT, UP0, 0x80, 0x8 ;  /* 0x000000000008781c */ /* 0x000fda0003f4f008 */
[----:B------:R-:W-:Y:S05]  /*0470*/  @P2 BRA P1, `(.L_x_8) ;  /* 0x0000000000142947 */ /* 0x000fea0000800000 */
[----:B------:R-:W-:Y:S01]  /*0480*/  PLOP3.LUT P2, PT, PT, PT, UP2, 0x80, 0x8 ;  /* 0x000000000008781c */ /* 0x000fe20003f4f028 */
[----:B------:R-:W-:-:S12]  /*0490*/  UPLOP3.LUT UP5, UPT, UPT, UPT, UP0, 0x40, 0x4 ;  /* 0x000000000004789c */ /* 0x000fd80003fae800 */
[----:B-----5:R-:W-:-:S13]  /*04a0*/  @!P2 FSETP.EQ.AND P1, PT, R35, RZ, PT ;  /* 0x000000ff2300a20b */ /* 0x020fda0003f22000 */
[----:B------:R-:W-:Y:S01]  /*04b0*/  @!P2 VOTEU.ANY UP1, P1 ;  /* 0x0000000000ffa886 */ /* 0x000fe20000820100 */
[----:B------:R-:W-:-:S11]  /*04c0*/  @!UP2 UPLOP3.LUT UP5, UPT, UPT, UPT, UP1, 0x80, 0x8 ;  /* 0x000000000008a89c */ /* 0x000fd60003faf010 */
.L_x_8:
[----:B------:R-:W3:Y:S01]  /*04d0*/  SHFL.IDX PT, R0, R72, RZ, 0x1f ;  /* 0x00001fff48007589 */ /* 0x000ee200000e0000 */
[----:B------:R-:W-:-:S04]  /*04e0*/  UISETP.NE.AND UP1, UPT, UR10, 0x2, UPT ;  /* 0x000000020a00788c */ /* 0x000fc8000bf25270 */
[----:B------:R-:W-:Y:S02]  /*04f0*/  UISETP.EQ.AND UP2, UPT, UR5, URZ, !UP1 ;  /* 0x000000ff0500728c */ /* 0x000fe4000cf42270 */
[----:B------:R-:W-:-:S04]  /*0500*/  USEL UR13, URZ, 0x1, UP1 ;  /* 0x00000001ff0d7887 */ /* 0x000fc80008800000 */
[----:B------:R-:W-:Y:S02]  /*0510*/  PLOP3.LUT P5, PT, P0, PT, UP2, 0x80, 0x8 ;  /* 0x000000000008781c */ /* 0x000fe400007af028 */
[----:B---3--:R-:W-:-:S13]  /*0520*/  ISETP.NE.AND P1, PT, R0, RZ, PT ;  /* 0x000000ff0000720c */ /* 0x008fda0003f25270 */
[----:B------:R-:W-:Y:S05]  /*0530*/  @P1 BRA `(.L_x_9) ;  /* 0x0000000000981947 */ /* 0x000fea0003800000 */
[----:B------:R-:W-:Y:S01]  /*0540*/  ELECT P1, URZ, PT ;  /* 0x0000000000ff782f */ /* 0x000fe20003820000 */
[----:B------:R-:W-:-:S12]  /*0550*/  BSSY.RECONVERGENT B0, `(.L_x_9) ;  /* 0x0000024000007945 */ /* 0x000fd80003800200 */
[----:B------:R-:W-:Y:S05]  /*0560*/  @!P1 BRA `(.L_x_10) ;  /* 0x0000000000889947 */ /* 0x000fea0003800000 */
[----:B------:R-:W-:Y:S01]  /*0570*/  UMOV UR7, 0x400 ;  /* 0x0000040000077882 */ /* 0x000fe20000000000 */
[----:B------:R-:W-:Y:S01]  /*0580*/  UMOV UR6, 0x1 ;  /* 0x0000000100067882 */ /* 0x000fe20000000000 */
[----:B------:R-:W-:Y:S02]  /*0590*/  ULEA UR7, UR46, UR7, 0x18 ;  /* 0x000000072e077291 */ /* 0x000fe4000f8ec0ff */
[----:B------:R-:W-:-:S04]  /*05a0*/  UIADD3 UR8, UPT, UPT, -UR6, 0x100000, URZ ;  /* 0x0010000006087890 */ /* 0x000fc8000fffe1ff */
[----:B------:R-:W-:Y:S02]  /*05b0*/  USHF.L.U32 UR9, UR8, 0xb, URZ ;  /* 0x0000000b08097899 */ /* 0x000fe400080006ff */
[----:B------:R-:W-:Y:S01]  /*05c0*/  USHF.L.U32 UR8, UR8, 0x1, URZ ;  /* 0x0000000108087899 */ /* 0x000fe200080006ff */
[----:B------:R-:W3:Y:S11]  /*05d0*/  FENCE.VIEW.ASYNC.S ;  /* 0x00000000000073c6 */ /* 0x000ef60000000000 */
[----:B---3--:R3:W4:Y:S01]  /*05e0*/  SYNCS.EXCH.64 URZ, [UR7], UR8 ;  /* 0x0000000807ff75b2 */ /* 0x0087220008000100 */
[----:B------:R3:W1:Y:S01]  /*05f0*/  SYNCS.EXCH.64 URZ, [UR7+0x68], UR8 ;  /* 0x0000680807ff75b2 */ /* 0x0006620008000100 */
        /* <DEDUP_REMOVED lines=23> */
[----:B------:R3:W1:Y:S02]  /*0770*/  SYNCS.EXCH.64 URZ, [UR7+0xc8], UR8 ;  /* 0x0000c80807ff75b2 */ /* 0x0006640008000100 */
[----:B---34-:R-:W-:Y:S01]  /*0780*/  NOP ;  /* 0x0000000000007918 */ /* 0x018fe20000000000 */
.L_x_10:
[----:B------:R-:W-:Y:S05]  /*0790*/  BSYNC.RECONVERGENT B0 ;  /* 0x0000000000007941 */ /* 0x000fea0003800200 */
.L_x_9:
[----:B------:R-:W3:Y:S01]  /*07a0*/  SHFL.IDX PT, R0, R72, RZ, 0x1f ;  /* 0x00001fff48007589 */ /* 0x000ee200000e0000 */
[----:B------:R-:W-:Y:S01]  /*07b0*/  NOP ;  /* 0x0000000000007918 */ /* 0x000fe20000000000 */
[----:B---3--:R-:W-:-:S13]  /*07c0*/  ISETP.NE.AND P1, PT, R0, 0x1, PT ;  /* 0x000000010000780c */ /* 0x008fda0003f25270 */
[----:B------:R-:W-:Y:S05]  /*07d0*/  @P1 BRA `(.L_x_11) ;  /* 0x0000000000541947 */ /* 0x000fea0003800000 */
[----:B------:R-:W-:Y:S01]  /*07e0*/  UMOV UR8, 0x400 ;  /* 0x0000040000087882 */ /* 0x000fe20000000000 */
[----:B------:R-:W-:Y:S01]  /*07f0*/  UMOV UR7, 0x20 ;  /* 0x0000002000077882 */ /* 0x000fe20000000000 */
[----:B------:R-:W-:Y:S01]  /*0800*/  UMOV UR6, 0x80 ;  /* 0x0000008000067882 */ /* 0x000fe20000000000 */
[----:B------:R-:W-:Y:S02]  /*0810*/  ULEA UR8, UR46, UR8, 0x18 ;  /* 0x000000082e087291 */ /* 0x000fe4000f8ec0ff */
[----:B------:R-:W-:-:S04]  /*0820*/  UIADD3 UR14, UPT, UPT, -UR7, 0x100000, URZ ;  /* 0x00100000070e7890 */ /* 0x000fc8000fffe1ff */
[----:B------:R-:W-:Y:S02]  /*0830*/  USHF.L.U32 UR15, UR14, 0xb, URZ ;  /* 0x0000000b0e0f7899 */ /* 0x000fe400080006ff */
[----:B------:R-:W-:Y:S02]  /*0840*/  USHF.L.U32 UR14, UR14, 0x1, URZ ;  /* 0x000000010e0e7899 */ /* 0x000fe400080006ff */
[----:B------:R-:W-:-:S04]  /*0850*/  UIADD3 UR6, UPT, UPT, -UR6, 0x100000, URZ ;  /* 0x0010000006067890 */ /* 0x000fc8000fffe1ff */
[----:B------:R-:W-:Y:S02]  /*0860*/  USHF.L.U32 UR7, UR6, 0xb, URZ ;  /* 0x0000000b06077899 */ /* 0x000fe400080006ff */
[----:B------:R-:W-:Y:S01]  /*0870*/  USHF.L.U32 UR6, UR6, 0x1, URZ ;  /* 0x0000000106067899 */ /* 0x000fe200080006ff */
[----:B------:R-:W-:Y:S01]  /*0880*/  ELECT P1, URZ, PT ;  /* 0x0000000000ff782f */ /* 0x000fe20003820000 */
[----:B------:R-:W3:Y:S02]  /*0890*/  FENCE.VIEW.ASYNC.S ;  /* 0x00000000000073c6 */ /* 0x000ee40000000000 */
[----:B---3--:R3:W4:Y:S08]  /*08a0*/  SYNCS.EXCH.64 URZ, [UR8+0xd0], UR14 ;  /* 0x0000d00e08ff75b2 */ /* 0x0087300008000100 */
[----:B------:R3:W1:Y:S01]  /*08b0*/  SYNCS.EXCH.64 URZ, [UR8+0xf0], UR6 ;  /* 0x0000f00608ff75b2 */ /* 0x0006620008000100 */
[----:B------:R3:W1:Y:S01]  /*08c0*/  SYNCS.EXCH.64 URZ, [UR8+0xd8], UR14 ;  /* 0x0000d80e08ff75b2 */ /* 0x0006620008000100 */
[----:B------:R3:W1:Y:S01]  /*08d0*/  SYNCS.EXCH.64 URZ, [UR8+0xf8], UR6 ;  /* 0x0000f80608ff75b2 */ /* 0x0006620008000100 */
[----:B------:R3:W1:Y:S01]  /*08e0*/  SYNCS.EXCH.64 URZ, [UR8+0xe0], UR14 ;  /* 0x0000e00e08ff75b2 */ /* 0x0006620008000100 */
[----:B------:R3:W1:Y:S01]  /*08f0*/  SYNCS.EXCH.64 URZ, [UR8+0x100], UR6 ;  /* 0x0001000608ff75b2 */ /* 0x0006620008000100 */
[----:B------:R3:W1:Y:S01]  /*0900*/  SYNCS.EXCH.64 URZ, [UR8+0xe8], UR14 ;  /* 0x0000e80e08ff75b2 */ /* 0x0006620008000100 */
[----:B------:R3:W1:Y:S01]  /*0910*/  SYNCS.EXCH.64 URZ, [UR8+0x108], UR6 ;  /* 0x0001080608ff75b2 */ /* 0x0006620008000100 */
[----:B------:R-:W-:Y:S01]  /*0920*/  NOP ;  /* 0x0000000000007918 */ /* 0x000fe20000000000 */
.L_x_11:
[----:B------:R-:W2:Y:S01]  /*0930*/  SHFL.IDX PT, R0, R72, RZ, 0x1f ;  /* 0x00001fff48007589 */ /* 0x000ea200000e0000 */
[----:B------:R-:W-:Y:S01]  /*0940*/  NOP ;  /* 0x0000000000007918 */ /* 0x000fe20000000000 */
[----:B--2---:R-:W-:-:S13]  /*0950*/  ISETP.NE.AND P1, PT, R0, 0x3, PT ;  /* 0x000000030000780c */ /* 0x004fda0003f25270 */
[----:B------:R-:W-:Y:S05]  /*0960*/  @P1 BRA `(.L_x_12) ;  /* 0x00000000002c1947 */ /* 0x000fea0003800000 */
[----:B---3--:R-:W-:Y:S01]  /*0970*/  UMOV UR7, 0x400 ;  /* 0x0000040000077882 */ /* 0x008fe20000000000 */
[----:B------:R-:W-:Y:S01]  /*0980*/  UMOV UR6, 0x20 ;  /* 0x0000002000067882 */ /* 0x000fe20000000000 */
[----:B------:R-:W-:Y:S02]  /*0990*/  ULEA UR7, UR46, UR7, 0x18 ;  /* 0x000000072e077291 */ /* 0x000fe4000f8ec0ff */
[----:B------:R-:W-:-:S04]  /*09a0*/  UIADD3 UR8, UPT, UPT, -UR6, 0x100000, URZ ;  /* 0x0010000006087890 */ /* 0x000fc8000fffe1ff */
[----:B------:R-:W-:Y:S02]  /*09b0*/  USHF.L.U32 UR9, UR8, 0xb, URZ ;  /* 0x0000000b08097899 */ /* 0x000fe400080006ff */
[----:B------:R-:W-:Y:S01]  /*09c0*/  USHF.L.U32 UR8, UR8, 0x1, URZ ;  /* 0x0000000108087899 */ /* 0x000fe200080006ff */
[----:B------:R-:W-:Y:S01]  /*09d0*/  ELECT P1, URZ, PT ;  /* 0x0000000000ff782f */ /* 0x000fe20003820000 */
[----:B------:R-:W2:Y:S10]  /*09e0*/  FENCE.VIEW.ASYNC.S ;  /* 0x00000000000073c6 */ /* 0x000eb40000000000 */
[----:B--2---:R2:W3:Y:S01]  /*09f0*/  SYNCS.EXCH.64 URZ, [UR7+0x110], UR8 ;  /* 0x0001100807ff75b2 */ /* 0x0044e20008000100 */
[----:B------:R2:W1:Y:S01]  /*0a00*/  SYNCS.EXCH.64 URZ, [UR7+0x118], UR8 ;  /* 0x0001180807ff75b2 */ /* 0x0004620008000100 */
[----:B------:R-:W-:Y:S01]  /*0a10*/  NOP ;  /* 0x0000000000007918 */ /* 0x000fe20000000000 */
.L_x_12:
[----:B------:R-:W4:Y:S01]  /*0a20*/  SHFL.IDX PT, R0, R72, RZ, 0x1f ;  /* 0x00001fff48007589 */ /* 0x000f2200000e0000 */
[----:B------:R-:W-:Y:S01]  /*0a30*/  NOP ;  /* 0x0000000000007918 */ /* 0x000fe20000000000 */
[----:B----4-:R-:W-:-:S13]  /*0a40*/  ISETP.NE.AND P1, PT, R0, 0x4, PT ;  /* 0x000000040000780c */ /* 0x010fda0003f25270 */
[----:B------:R-:W-:Y:S05]  /*0a50*/  @P1 BRA `(.L_x_13) ;  /* 0x0000000000481947 */ /* 0x000fea0003800000 */
[----:B--23--:R-:W-:Y:S01]  /*0a60*/  UMOV UR8, 0x1a0 ;  /* 0x000001a000087882 */ /* 0x00cfe20000000000 */
[----:B------:R-:W-:Y:S01]  /*0a70*/  UMOV UR7, 0x400 ;  /* 0x0000040000077882 */ /* 0x000fe20000000000 */
[----:B------:R-:W-:Y:S01]  /*0a80*/  USEL UR8, UR8, 0x1e0, UP5 ;  /* 0x000001e008087887 */ /* 0x000fe2000a800000 */
        /* <DEDUP_REMOVED lines=9> */
[----:B------:R-:W2:Y:S02]  /*0b20*/  FENCE.VIEW.ASYNC.S ;  /* 0x00000000000073c6 */ /* 0x000ea40000000000 */
[----:B--2---:R4:W2:Y:S08]  /*0b30*/  SYNCS.EXCH.64 URZ, [UR7+0x120], UR14 ;  /* 0x0001200e07ff75b2 */ /* 0x0048b00008000100 */
[----:B------:R4:W3:Y:S01]  /*0b40*/  SYNCS.EXCH.64 URZ, [UR7+0x130], UR8 ;  /* 0x0001300807ff75b2 */ /* 0x0008e20008000100 */
[----:B------:R4:W1:Y:S01]  /*0b50*/  SYNCS.EXCH.64 URZ, [UR7+0x128], UR14 ;  /* 0x0001280e07ff75b2 */ /* 0x0008620008000100 */
[----:B------:R4:W1:Y:S02]  /*0b60*/  SYNCS.EXCH.64 URZ, [UR7+0x138], UR8 ;  /* 0x0001380807ff75b2 */ /* 0x0008640008000100 */
[----:B----4-:R-:W-:Y:S01]  /*0b70*/  NOP ;  /* 0x0000000000007918 */ /* 0x010fe20000000000 */
.L_x_13:
[----:B------:R-:W4:Y:S01]  /*0b80*/  SHFL.IDX PT, R0, R72, RZ, 0x1f ;  /* 0x00001fff48007589 */ /* 0x000f2200000e0000 */
[----:B------:R-:W-:Y:S01]  /*0b90*/  NOP ;  /* 0x0000000000007918 */ /* 0x000fe20000000000 */
[----:B----4-:R-:W-:-:S13]  /*0ba0*/  ISETP.NE.AND P1, PT, R0, 0x5, PT ;  /* 0x000000050000780c */ /* 0x010fda0003f25270 */
[----:B------:R-:W-:Y:S05]  /*0bb0*/  @P1 BRA `(.L_x_14) ;  /* 0x0000000000541947 */ /* 0x000fea0003800000 */
[----:B--23--:R-:W-:Y:S01]  /*0bc0*/  UMOV UR8, 0x400 ;  /* 0x0000040000087882 */ /* 0x00cfe20000000000 */
        /* <DEDUP_REMOVED lines=14> */
[----:B------:R4:W1:Y:S01]  /*0cb0*/  SYNCS.EXCH.64 URZ, [UR8+0x168], UR6 ;  /* 0x0001680608ff75b2 */ /* 0x0008620008000100 */
[----:B------:R4:W1:Y:S01]  /*0cc0*/  SYNCS.EXCH.64 URZ, [UR8+0x150], UR14 ;  /* 0x0001500e08ff75b2 */ /* 0x0008620008000100 */
[----:B------:R4:W1:Y:S01]  /*0cd0*/  SYNCS.EXCH.64 URZ, [UR8+0x170], UR6 ;  /* 0x0001700608ff75b2 */ /* 0x0008620008000100 */
[----:B------:R4:W1:Y:S01]  /*0ce0*/  SYNCS.EXCH.64 URZ, [UR8+0x158], UR14 ;  /* 0x0001580e08ff75b2 */ /* 0x0008620008000100 */
[----:B------:R4:W1:Y:S02]  /*0cf0*/  SYNCS.EXCH.64 URZ, [UR8+0x178], UR6 ;  /* 0x0001780608ff75b2 */ /* 0x0008640008000100 */
[----:B----4-:R-:W-:Y:S01]  /*0d00*/  NOP ;  /* 0x0000000000007918 */ /* 0x010fe20000000000 */
.L_x_14:
[----:B------:R-:W4:Y:S01]  /*0d10*/  SHFL.IDX PT, R0, R72, RZ, 0x1f ;  /* 0x00001fff48007589 */ /* 0x000f2200000e0000 */
[----:B------:R-:W-:Y:S01]  /*0d20*/  ISETP.NE.OR P0, PT, RZ, UR10, !P0 ;  /* 0x0000000aff007c0c */ /* 0x000fe2000c705670 */
[----:B------:R-:W-:Y:S01]  /*0d30*/  NOP ;  /* 0x0000000000007918 */ /* 0x000fe20000000000 */
[----:B----4-:R-:W-:-:S13]  /*0d40*/  ISETP.NE.AND P1, PT, R0, 0x3, PT ;  /* 0x000000030000780c */ /* 0x010fda0003f25270 */
[----:B------:R-:W-:Y:S05]  /*0d50*/  @P1 BRA `(.L_x_15) ;  /* 0x0000000000341947 */ /* 0x000fea0003800000 */
[----:B--23--:R-:W-:Y:S01]  /*0d60*/  UMOV UR7, 0x400 ;  /* 0x0000040000077882 */ /* 0x00cfe20000000000 */
[----:B------:R-:W-:Y:S01]  /*0d70*/  UMOV UR6, 0x20 ;  /* 0x0000002000067882 */ /* 0x000fe20000000000 */
[----:B------:R-:W-:Y:S02]  /*0d80*/  ULEA UR7, UR46, UR7, 0x18 ;  /* 0x000000072e077291 */ /* 0x000fe4000f8ec0ff */
[----:B------:R-:W-:-:S04]  /*0d90*/  UIADD3 UR8, UPT, UPT, -UR6, 0x100000, URZ ;  /* 0x0010000006087890 */ /* 0x000fc8000fffe1ff */
[----:B------:R-:W-:Y:S02]  /*0da0*/  USHF.L.U32 UR9, UR8, 0xb, URZ ;  /* 0x0000000b08097899 */ /* 0x000fe400080006ff */
[----:B------:R-:W-:Y:S01]  /*0db0*/  USHF.L.U32 UR8, UR8, 0x1, URZ ;  /* 0x0000000108087899 */ /* 0x000fe200080006ff */
[----:B------:R-:W-:Y:S01]  /*0dc0*/  ELECT P1, URZ, PT ;  /* 0x0000000000ff782f */ /* 0x000fe20003820000 */
[----:B------:R-:W2:Y:S10]  /*0dd0*/  FENCE.VIEW.ASYNC.S ;  /* 0x00000000000073c6 */ /* 0x000eb40000000000 */
[----:B--2---:R4:W2:Y:S01]  /*0de0*/  SYNCS.EXCH.64 URZ, [UR7+0x180], UR8 ;  /* 0x0001800807ff75b2 */ /* 0x0048a20008000100 */
[----:B------:R4:W3:Y:S01]  /*0df0*/  SYNCS.EXCH.64 URZ, [UR7+0x190], UR8 ;  /* 0x0001900807ff75b2 */ /* 0x0008e20008000100 */
[----:B------:R4:W1:Y:S01]  /*0e00*/  SYNCS.EXCH.64 URZ, [UR7+0x188], UR8 ;  /* 0x0001880807ff75b2 */ /* 0x0008620008000100 */
[----:B------:R4:W1:Y:S02]  /*0e10*/  SYNCS.EXCH.64 URZ, [UR7+0x198], UR8 ;  /* 0x0001980807ff75b2 */ /* 0x0008640008000100 */
[----:B----4-:R-:W-:Y:S01]  /*0e20*/  NOP ;  /* 0x0000000000007918 */ /* 0x010fe20000000000 */
.L_x_15:
[----:B------:R-:W-:Y:S01]  /*0e30*/  VOTEU.ALL UP1, P0 ;  /* 0x0000000000ff7886 */ /* 0x000fe20000020000 */
[----:B--23--:R-:W2:Y:S01]  /*0e40*/  LDCU UR7, c[0x0][0x36c] ;  /* 0x00006d80ff0777ac */ /* 0x00cea20008000800 */
[----:B------:R-:W-:Y:S01]  /*0e50*/  NOP ;  /* 0x0000000000007918 */ /* 0x000fe20000000000 */
[----:B------:R-:W-:Y:S01]  /*0e60*/  LOP3.LUT R0, R32, 0x1f, RZ, 0xc0, !PT ;  /* 0x0000001f20007812 */ /* 0x000fe200078ec0ff */
[----:B------:R-:W-:Y:S01]  /*0e70*/  UMOV UR8, 0x20 ;  /* 0x0000002000087882 */ /* 0x000fe20000000000 */
[----:B------:R-:W-:Y:S01]  /*0e80*/  @!UP1 UMOV UR6, 0x400 ;  /* 0x0000040000069882 */ /* 0x000fe20000000000 */
[----:B------:R-:W-:-:S04]  /*0e90*/  @!UP1 UIADD3 UR8, UPT, UPT, -UR8, 0x100000, URZ ;  /* 0x0010000008089890 */ /* 0x000fc8000fffe1ff */
[----:B------:R-:W-:Y:S02]  /*0ea0*/  @!UP1 USHF.L.U32 UR9, UR8, 0xb, URZ ;  /* 0x0000000b08099899 */ /* 0x000fe400080006ff */
[----:B------:R-:W-:Y:S02]  /*0eb0*/  @!UP1 USHF.L.U32 UR8, UR8, 0x1, URZ ;  /* 0x0000000108089899 */ /* 0x000fe400080006ff */
[----:B------:R-:W-:Y:S01]  /*0ec0*/  @!UP1 ULEA UR6, UR46, UR6, 0x18 ;  /* 0x000000062e069291 */ /* 0x000fe2000f8ec0ff */
[----:B------:R-:W-:Y:S01]  /*0ed0*/  VOTEU.ALL UP1, P0 ;  /* 0x0000000000ff7886 */ /* 0x000fe20000020000 */
[----:B------:R-:W-:Y:S01]  /*0ee0*/  UISETP.NE.AND UP4, UPT, UR10, URZ, UPT ;  /* 0x000000ff0a00728c */ /* 0x000fe2000bf85270 */
[----:B------:R-:W3:Y:S09]  /*0ef0*/  FENCE.VIEW.ASYNC.S ;  /* 0x00000000000073c6 */ /* 0x000ef20000000000 */
[----:B---3--:R3:W4:Y:S01]  /*0f00*/  @!UP1 SYNCS.EXCH.64 URZ, [UR6+0x1a0], UR8 ;  /* 0x0001a00806ff95b2 */ /* 0x0087220008000100 */
[----:B--2---:R-:W-:-:S09]  /*0f10*/  UISETP.EQ.U32.AND UP1, UPT, UR7, 0x1, UPT ;  /* 0x000000010700788c */ /* 0x004fd2000bf22070 */
[----:B------:R-:W-:Y:S05]  /*0f20*/  BRA.U !UP1, `(.L_x_16) ;  /* 0x0000000109087547 */ /* 0x000fea000b800000 */
[----:B-1--4-:R-:W-:Y:S01]  /*0f30*/  UCGABAR_ARV ;  /* 0x00000000000079c7 */ /* 0x012fe20008000000 */
[----:B------:R-:W-:Y:S05]  /*0f40*/  BRA `(.L_x_17) ;  /* 0x0000000000047947 */ /* 0x000fea0003800000 */
.L_x_16:
[----:B-1--4-:R-:W-:Y:S01]  /*0f50*/  NOP ;  /* 0x0000000000007918 */ /* 0x012fe20000000000 */
.L_x_17:
[----:B------:R-:W1:Y:S01]  /*0f60*/  S2R R5, SR_CTAID.X ;  /* 0x0000000000057919 */ /* 0x000e620000002500 */
[----:B------:R-:W-:-:S05]  /*0f70*/  CS2R.32 R65, SR_CgaSize ;  /* 0x0000000000417805 */ /* 0x000fca0000008a00 */
[----:B------:R-:W-:-:S05]  /*0f80*/  IMAD R65, R65, -0xa0, RZ ;  /* 0xffffff6041417824 */ /* 0x000fca00078e02ff */
[----:B------:R-:W-:-:S14]  /*0f90*/  R2UR UR7, R65 ;  /* 0x00000000410772ca */ /* 0x000fdc00000e0000 */
[----:B------:R-:W2:Y:S01]  /*0fa0*/  LDCU UR7, c[0x0][UR7+0x2b0] ;  /* 0x00005600070777ac */ /* 0x000ea20008000800 */
[----:B------:R-:W-:-:S05]  /*0fb0*/  CS2R.32 R3, SR_CgaSize ;  /* 0x0000000000037805 */ /* 0x000fca0000008a00 */
[----:B------:R-:W-:-:S06]  /*0fc0*/  IMAD R3, R3, -0xa0, RZ ;  /* 0xffffff6003037824 */ /* 0x000fcc00078e02ff */
[----:B------:R-:W4:Y:S01]  /*0fd0*/  LDC R3, c[0x0][R3+0x2a0] ;  /* 0x0000a80003037b82 */ /* 0x000f220000000800 */
[----:B------:R-:W-:Y:S01]  /*0fe0*/  PRMT R11, RZ, 0x7610, R11 ;  /* 0x00007610ff0b7816 */ /* 0x000fe2000000000b */
[----:B------:R-:W2:Y:S01]  /*0ff0*/  S2R R4, SR_CTAID.Y ;  /* 0x0000000000047919 */ /* 0x000ea20000002600 */
[----:B------:R-:W-:-:S05]  /*1000*/  CS2R.32 R65, SR_CgaSize ;  /* 0x0000000000417805 */ /* 0x000fca0000008a00 */
[----:B------:R-:W-:-:S05]  /*1010*/  IMAD R65, R65, -0xa0, RZ ;  /* 0xffffff6041417824 */ /* 0x000fca00078e02ff */
[----:B---3--:R-:W-:-:S14]  /*1020*/  R2UR UR6, R65 ;  /* 0x00000000410672ca */ /* 0x008fdc00000e0000 */
[----:B------:R-:W3:Y:S01]  /*1030*/  LDCU UR6, c[0x0][UR6+0x2b4] ;  /* 0x00005680060677ac */ /* 0x000ee20008000800 */
[----:B------:R-:W-:Y:S01]  /*1040*/  PRMT R10, RZ, 0x7610, R10 ;  /* 0x00007610ff0a7816 */ /* 0x000fe2000000000a */
[----:B------:R-:W-:Y:S01]  /*1050*/  UISETP.NE.AND UP2, UPT, UR10, 0x2, UPT ;  /* 0x000000020a00788c */ /* 0x000fe2000bf45270 */
[----:B------:R-:W2:Y:S01]  /*1060*/  LDC R12, c[0x0][0xb24] ;  /* 0x0002c900ff0c7b82 */ /* 0x000ea20000000800 */
[----:B------:R-:W-:-:S05]  /*1070*/  CS2R.32 R2, SR_CgaSize ;  /* 0x0000000000027805 */ /* 0x000fca0000008a00 */
[----:B------:R-:W-:-:S06]  /*1080*/  IMAD R2, R2, -0xa0, RZ ;  /* 0xffffff6002027824 */ /* 0x000fcc00078e02ff */
[----:B------:R-:W4:Y:S08]  /*1090*/  LDC R2, c[0x0][R2+0x2a4] ;  /* 0x0000a90002027b82 */ /* 0x000f300000000800 */
[----:B------:R-:W4:Y:S01]  /*10a0*/  LDC R26, c[0x0][0xb24] ;  /* 0x0002c900ff1a7b82 */ /* 0x000f220000000800 */
[----:B-1----:R-:W-:-:S07]  /*10b0*/  I2FP.F32.U32 R65, R5 ;  /* 0x0000000500417245 */ /* 0x002fce0000201000 */
[----:B------:R-:W1:Y:S01]  /*10c0*/  S2UR UR52, SR_CTAID.Z ;  /* 0x00000000003479c3 */ /* 0x000e620000002700 */
[----:B--2---:R-:W-:Y:S02]  /*10d0*/  ISETP.GE.AND P0, PT, R12, 0x1, PT ;  /* 0x000000010c00780c */ /* 0x004fe40003f06270 */
[----:B------:R-:W-:Y:S01]  /*10e0*/  I2FP.F32.U32 R64, R4 ;  /* 0x0000000400407245 */ /* 0x000fe20000201000 */
[----:B------:R-:W-:-:S04]  /*10f0*/  FMUL R65, R65, UR7 ;  /* 0x0000000741417c20 */ /* 0x000fc80008400000 */
[----:B---3--:R-:W-:Y:S01]  /*1100*/  FMUL R64, R64, UR6 ;  /* 0x0000000640407c20 */ /* 0x008fe20008400000 */
[----:B------:R-:W2:Y:S01]  /*1110*/  LDCU UR6, c[0x0][0xb30] ;  /* 0x00016600ff0677ac */ /* 0x000ea20008000800 */
[----:B------:R-:W3:Y:S08]  /*1120*/  F2I.U32.TRUNC.NTZ R65, R65 ;  /* 0x0000004100417305 */ /* 0x000ef0000020f000 */
[----:B------:R-:W1:Y:S01]  /*1130*/  F2I.U32.TRUNC.NTZ R64, R64 ;  /* 0x0000004000407305 */ /* 0x000e62000020f000 */
[----:B---3--:R-:W-:Y:S01]  /*1140*/  IMAD.MOV R65, RZ, RZ, -R65 ;  /* 0x000000ffff417224 */ /* 0x008fe200078e0a41 */
[----:B--2---:R-:W-:-:S03]  /*1150*/  UISETP.NE.AND UP3, UPT, UR6, 0x1, UPT ;  /* 0x000000010600788c */ /* 0x004fc6000bf65270 */
[--C-:B----4-:R-:W-:Y:S02]  /*1160*/  IMAD R65, R3, R65, R5.reuse ;  /* 0x0000004103417224 */ /* 0x110fe400078e0205 */
[----:B------:R-:W-:Y:S01]  /*1170*/  IMAD.MOV.U32 R3, RZ, RZ, R5 ;  /* 0x000000ffff037224 */ /* 0x000fe200078e0005 */
[----:B-1----:R-:W-:-:S05]  /*1180*/  IADD3 R64, PT, PT, -R64, RZ, RZ ;  /* 0x000000ff40407210 */ /* 0x002fca0007ffe1ff */
[----:B------:R-:W-:Y:S01]  /*1190*/  IMAD R64, R2, R64, R4 ;  /* 0x0000004002407224 */ /* 0x000fe200078e0204 */
[----:B------:R-:W-:Y:S06]  /*11a0*/  BRA.U UP4, `(.L_x_18) ;  /* 0x0000000104287547 */ /* 0x000fec000b800000 */
[----:B------:R-:W-:Y:S01]  /*11b0*/  ISETP.NE.AND P1, PT, R64, RZ, PT ;  /* 0x000000ff4000720c */ /* 0x000fe20003f25270 */
[----:B------:R-:W-:Y:S01]  /*11c0*/  IMAD.MOV.U32 R2, RZ, RZ, 0x3 ;  /* 0x00000003ff027424 */ /* 0x000fe200078e00ff */
[C---:B------:R-:W-:Y:S02]  /*11d0*/  LOP3.LUT R6, R65.reuse, 0xfffffffe, RZ, 0xc0, !PT ;  /* 0xfffffffe41067812 */ /* 0x040fe400078ec0ff */
[----:B------:R-:W-:Y:S02]  /*11e0*/  ISETP.LT.U32.OR P1, PT, R65, 0x2, !P1 ;  /* 0x000000024100780c */ /* 0x000fe40004f21470 */
[----:B------:R-:W-:Y:S02]  /*11f0*/  SHF.L.U32 R2, R2, R6, RZ ;  /* 0x0000000602027219 */ /* 0x000fe400000006ff */
[----:B------:R-:W-:Y:S02]  /*1200*/  SEL R8, RZ, 0x1, !P1 ;  /* 0x00000001ff087807 */ /* 0x000fe40004800000 */
[----:B------:R-:W-:-:S02]  /*1210*/  SEL R7, RZ, 0x2, !P1 ;  /* 0x00000002ff077807 */ /* 0x000fc40004800000 */
[----:B------:R-:W-:-:S03]  /*1220*/  PRMT R10, R2, 0x7610, R10 ;  /* 0x00007610020a7816 */ /* 0x000fc6000000000a */
[----:B------:R-:W-:-:S05]  /*1230*/  IMAD.IADD R7, R8, 0x1, R7 ;  /* 0x0000000108077824 */ /* 0x000fca00078e0207 */
[----:B------:R-:W-:Y:S02]  /*1240*/  PRMT R11, R7, 0x7610, R11 ;  /* 0x00007610070b7816 */ /* 0x000fe4000000000b */
.L_x_18:
[----:B------:R-:W-:Y:S05]  /*1250*/  @!P0 BRA `(.L_x_19) ;  /* 0x0000000000b88947 */ /* 0x000fea0003800000 */
[----:B------:R-:W1:Y:S01]  /*1260*/  LDC.64 R6, c[0x0][0xb18] ;  /* 0x0002c600ff067b82 */ /* 0x000e620000000a00 */
[----:B------:R-:W-:-:S07]  /*1270*/  ISETP.NE.AND P0, PT, R12, 0x1, PT ;  /* 0x000000010c00780c */ /* 0x000fce0003f05270 */
[----:B------:R-:W2:Y:S08]  /*1280*/  LDC R14, c[0x0][0xb0c] ;  /* 0x0002c300ff0e7b82 */ /* 0x000eb00000000800 */
[----:B------:R-:W3:Y:S08]  /*1290*/  LDC R16, c[0x0][0x370] ;  /* 0x0000dc00ff107b82 */ /* 0x000ef00000000800 */
[----:B------:R-:W4:Y:S01]  /*12a0*/  LDC R15, c[0x0][0x374] ;  /* 0x0000dd00ff0f7b82 */ /* 0x000f220000000800 */
[----:B-1----:R-:W-:-:S07]  /*12b0*/  ISETP.NE.AND P1, PT, R6, 0x1, PT ;  /* 0x000000010600780c */ /* 0x002fce0003f25270 */
[----:B------:R-:W3:Y:S01]  /*12c0*/  LDC.64 R8, c[0x0][0xb10] ;  /* 0x0002c400ff087b82 */ /* 0x000ee20000000a00 */
[----:B--2---:R-:W-:-:S07]  /*12d0*/  ISETP.NE.AND P2, PT, R14, 0x1, PT ;  /* 0x000000010e00780c */ /* 0x004fce0003f45270 */
[----:B------:R-:W1:Y:S08]  /*12e0*/  LDC R13, c[0x0][0xb20] ;  /* 0x0002c800ff0d7b82 */ /* 0x000e700000000800 */
[----:B------:R-:W2:Y:S01]  /*12f0*/  LDC.64 R2, c[0x0][0xb28] ;  /* 0x0002ca00ff027b82 */ /* 0x000ea20000000a00 */
[----:B----4-:R-:W-:-:S04]  /*1300*/  IMAD.HI.U32 R17, R15, R7, RZ ;  /* 0x000000070f117227 */ /* 0x010fc800078e00ff */
[----:B------:R-:W-:-:S04]  /*1310*/  IMAD.HI.U32 R7, R4, R7, RZ ;  /* 0x0000000704077227 */ /* 0x000fc800078e00ff */
[----:B---3--:R-:W-:-:S05]  /*1320*/  IMAD.HI.U32 R18, R16, R8, RZ ;  /* 0x0000000810127227 */ /* 0x008fca00078e00ff */
[----:B------:R-:W-:Y:S01]  /*1330*/  @P2 SHF.R.U32.HI R16, RZ, R9, R18 ;  /* 0x00000009ff102219 */ /* 0x000fe20000011612 */
[----:B------:R-:W-:Y:S01]  /*1340*/  IMAD.HI.U32 R18, R5, R8, RZ ;  /* 0x0000000805127227 */ /* 0x000fe200078e00ff */
[-C--:B-1----:R-:W-:Y:S02]  /*1350*/  @P1 SHF.R.U32.HI R15, RZ, R13.reuse, R17 ;  /* 0x0000000dff0f1219 */ /* 0x082fe40000011611 */
[----:B------:R-:W-:Y:S02]  /*1360*/  SHF.R.U32.HI R7, RZ, R13, R7 ;  /* 0x0000000dff077219 */ /* 0x000fe40000011607 */
[----:B------:R-:W-:Y:S02]  /*1370*/  SHF.R.U32.HI R18, RZ, R9, R18 ;  /* 0x00000009ff127219 */ /* 0x000fe40000011612 */
[----:B------:R-:W-:Y:S01]  /*1380*/  SEL R7, R4, R7, !P1 ;  /* 0x0000000704077207 */ /* 0x000fe20004800000 */
[----:B--2---:R-:W-:Y:S01]  /*1390*/  IMAD.HI.U32 R17, R15, R2, RZ ;  /* 0x000000020f117227 */ /* 0x004fe200078e00ff */
[----:B------:R-:W-:-:S03]  /*13a0*/  SEL R18, R5, R18, !P2 ;  /* 0x0000001205127207 */ /* 0x000fc60005000000 */
[----:B------:R-:W-:Y:S01]  /*13b0*/  IMAD.HI.U32 R8, R16, R2, RZ ;  /* 0x0000000210087227 */ /* 0x000fe200078e00ff */
[----:B------:R-:W-:-:S04]  /*13c0*/  @P0 SHF.R.U32.HI R15, RZ, R3, R17 ;  /* 0x00000003ff0f0219 */ /* 0x000fc80000011611 */
[----:B------:R-:W-:Y:S01]  /*13d0*/  @P0 SHF.R.U32.HI R16, RZ, R3, R8 ;  /* 0x00000003ff100219 */ /* 0x000fe20000011608 */
[----:B------:R-:W-:-:S04]  /*13e0*/  IMAD R15, R15, R12, RZ ;  /* 0x0000000c0f0f7224 */ /* 0x000fc800078e02ff */
[----:B------:R-:W-:Y:S01]  /*13f0*/  IMAD R8, R16, R12, RZ ;  /* 0x0000000c10087224 */ /* 0x000fe200078e02ff */
[----:B------:R-:W-:-:S04]  /*1400*/  ISETP.GE.AND P1, PT, R7, R15, PT ;  /* 0x0000000f0700720c */ /* 0x000fc80003f26270 */
[----:B------:R-:W-:Y:S01]  /*1410*/  ISETP.GE.OR P1, PT, R18, R8, P1 ;  /* 0x000000081200720c */ /* 0x000fe20000f26670 */
[----:B------:R-:W-:-:S05]  /*1420*/  IMAD.HI.U32 R8, R7, R2, RZ ;  /* 0x0000000207087227 */ /* 0x000fca00078e00ff */
[----:B------:R-:W-:-:S04]  /*1430*/  SHF.R.U32.HI R8, RZ, R3, R8 ;  /* 0x00000003ff087219 */ /* 0x000fc80000011608 */
[----:B------:R-:W-:-:S03]  /*1440*/  SEL R8, R7, R8, !P0 ;  /* 0x0000000807087207 */ /* 0x000fc60004000000 */
[----:B------:R-:W-:Y:S01]  /*1450*/  @!P1 IMAD.HI.U32 R9, R18, R2, RZ ;  /* 0x0000000212099227 */ /* 0x000fe200078e00ff */
[----:B------:R-:W-:-:S04]  /*1460*/  IADD3 R2, PT, PT, -R8, RZ, RZ ;  /* 0x000000ff08027210 */ /* 0x000fc80007ffe1ff */
[----:B------:R-:W-:Y:S01]  /*1470*/  @!P1 SHF.R.U32.HI R3, RZ, R3, R9 ;  /* 0x00000003ff039219 */ /* 0x000fe20000011609 */
[----:B------:R-:W-:Y:S01]  /*1480*/  IMAD R2, R12, R2, R7 ;  /* 0x000000020c027224 */ /* 0x000fe200078e0207 */
[----:B------:R-:W-:Y:S02]  /*1490*/  IADD3 R9, PT, PT, -R7, RZ, RZ ;  /* 0x000000ff07097210 */ /* 0x000fe40007ffe1ff */
[----:B------:R-:W-:-:S03]  /*14a0*/  @!P1 SEL R3, R18, R3, !P0 ;  /* 0x0000000312039207 */ /* 0x000fc60004000000 */
[----:B------:R-:W-:Y:S02]  /*14b0*/  IMAD R4, R6, R9, R4 ;  /* 0x0000000906047224 */ /* 0x000fe400078e0204 */
[--C-:B------:R-:W-:Y:S02]  /*14c0*/  @!P1 IMAD.IADD R8, R8, 0x1, -R3.reuse ;  /* 0x0000000108089824 */ /* 0x100fe400078e0a03 */
[----:B------:R-:W-:Y:S01]  /*14d0*/  @!P1 IMAD R3, R2, R16, R3 ;  /* 0x0000001002039224 */ /* 0x000fe200078e0203 */
[----:B------:R-:W-:Y:S01]  /*14e0*/  IADD3 R2, PT, PT, -R18, RZ, RZ ;  /* 0x000000ff12027210 */ /* 0x000fe20007ffe1ff */
[----:B------:R-:W-:Y:S02]  /*14f0*/  @!P1 IMAD R7, R8, R12, R18 ;  /* 0x0000000c08079224 */ /* 0x000fe400078e0212 */
[----:B------:R-:W-:Y:S02]  /*1500*/  @!P1 IMAD.MOV.U32 R18, RZ, RZ, R3 ;  /* 0x000000ffff129224 */ /* 0x000fe400078e0003 */
[----:B------:R-:W-:-:S02]  /*1510*/  IMAD R2, R14, R2, R5 ;  /* 0x000000020e027224 */ /* 0x000fc400078e0205 */
[----:B------:R-:W-:Y:S02]  /*1520*/  IMAD R4, R7, R6, R4 ;  /* 0x0000000607047224 */ /* 0x000fe400078e0204 */
[----:B------:R-:W-:Y:S02]  /*1530*/  IMAD R3, R18, R14, R2 ;  /* 0x0000000e12037224 */ /* 0x000fe400078e0202 */
.L_x_19:
[----:B------:R-:W-:Y:S05]  /*1540*/  BRA.U UP3, `(.L_x_20) ;  /* 0x0000000103407547 */ /* 0x000fea000b800000 */
[----:B------:R-:W1:Y:S08]  /*1550*/  LDC.64 R8, c[0x0][0xb10] ;  /* 0x0002c400ff087b82 */ /* 0x000e700000000a00 */
[----:B------:R-:W2:Y:S08]  /*1560*/  LDC.64 R6, c[0x0][0xb18] ;  /* 0x0002c600ff067b82 */ /* 0x000eb00000000a00 */
[----:B------:R-:W3:Y:S08]  /*1570*/  LDC R2, c[0x0][0xb20] ;  /* 0x0002c800ff027b82 */ /* 0x000ef00000000800 */
[----:B------:R-:W4:Y:S01]  /*1580*/  LDC R12, c[0x0][0xb0c] ;  /* 0x0002c300ff0c7b82 */ /* 0x000f220000000800 */
[----:B-1----:R-:W-:-:S05]  /*1590*/  IMAD.HI.U32 R8, R3, R8, RZ ;  /* 0x0000000803087227 */ /* 0x002fca00078e00ff */
[----:B------:R-:W-:Y:S01]  /*15a0*/  SHF.R.U32.HI R8, RZ, R9, R8 ;  /* 0x00000009ff087219 */ /* 0x000fe20000011608 */
[----:B--2---:R-:W-:Y:S01]  /*15b0*/  IMAD.HI.U32 R7, R4, R7, RZ ;  /* 0x0000000704077227 */ /* 0x004fe200078e00ff */
[----:B------:R-:W-:-:S04]  /*15c0*/  ISETP.NE.AND P0, PT, R6, 0x1, PT ;  /* 0x000000010600780c */ /* 0x000fc80003f05270 */
[----:B---3--:R-:W-:-:S04]  /*15d0*/  SHF.R.U32.HI R2, RZ, R2, R7 ;  /* 0x00000002ff027219 */ /* 0x008fc80000011607 */
[----:B------:R-:W-:Y:S02]  /*15e0*/  SEL R2, R4, R2, !P0 ;  /* 0x0000000204027207 */ /* 0x000fe40004000000 */
[----:B----4-:R-:W-:-:S04]  /*15f0*/  ISETP.NE.AND P1, PT, R12, 0x1, PT ;  /* 0x000000010c00780c */ /* 0x010fc80003f25270 */
[----:B------:R-:W-:-:S05]  /*1600*/  SEL R8, R3, R8, !P1 ;  /* 0x0000000803087207 */ /* 0x000fca0004800000 */
[----:B------:R-:W-:Y:S02]  /*1610*/  IMAD.IADD R7, R2, 0x1, -R8 ;  /* 0x0000000102077824 */ /* 0x000fe400078e0a08 */
[----:B------:R-:W-:Y:S02]  /*1620*/  IMAD.IADD R2, R8, 0x1, -R2 ;  /* 0x0000000108027824 */ /* 0x000fe400078e0a02 */
[----:B------:R-:W-:Y:S02]  /*1630*/  IMAD R3, R7, R12, R3 ;  /* 0x0000000c07037224 */ /* 0x000fe400078e0203 */
[----:B------:R-:W-:Y:S02]  /*1640*/  IMAD R4, R2, R6, R4 ;  /* 0x0000000602047224 */ /* 0x000fe400078e0204 */
.L_x_20:
[----:B------:R-:W-:Y:S05]  /*1650*/  BRA.U !UP1, `(.L_x_21) ;  /* 0x00000001090c7547 */ /* 0x000fea000b800000 */
[----:B------:R-:W-:Y:S01]  /*1660*/  UCGABAR_WAIT ;  /* 0x0000000000007dc7 */ /* 0x000fe20008000000 */
[----:B------:R-:W-:Y:S01]  /*1670*/  CCTL.IVALL ;  /* 0x00000000ff00798f */ /* 0x000fe20002000000 */
[----:B------:R-:W-:Y:S05]  /*1680*/  BRA `(.L_x_22) ;  /* 0x0000000000047947 */ /* 0x000fea0003800000 */
.L_x_21:
[----:B------:R-:W-:Y:S06]  /*1690*/  BAR.SYNC.DEFER_BLOCKING 0x0 ;  /* 0x0000000000007b1d */ /* 0x000fec0000010000 */
.L_x_22:
[----:B------:R-:W-:Y:S05]  /*16a0*/  BRA.U UP2, `(.L_x_23) ;  /* 0x0000001502e47547 */ /* 0x000fea000b800000 */
[----:B------:R-:W1:Y:S01]  /*16b0*/  LDCU UR4, c[0x0][0x38c] ;  /* 0x00007180ff0477ac */ /* 0x000e620008000800 */
[----:B------:R-:W2:Y:S01]  /*16c0*/  LDC R9, c[0x0][0x370] ;  /* 0x0000dc00ff097b82 */ /* 0x000ea20000000800 */
[----:B------:R-:W-:Y:S02]  /*16d0*/  IMAD.SHL.U32 R16, R5, 0x40, RZ ;  /* 0x0000004005107824 */ /* 0x000fe400078e00ff */
[----:B------:R-:W-:Y:S01]  /*16e0*/  HFMA2 R14, -RZ, RZ, 0, 0 ;  /* 0x00000000ff0e7431 */ /* 0x000fe200000001ff */
[----:B------:R-:W-:Y:S01]  /*16f0*/  UISETP.NE.AND UP1, UPT, UR10, URZ, UPT ;  /* 0x000000ff0a00728c */ /* 0x000fe2000bf25270 */
[----:B------:R-:W-:Y:S01]  /*1700*/  ISETP.NE.AND P4, PT, R0, RZ, P5 ;  /* 0x000000ff0000720c */ /* 0x000fe20002f85270 */
[----:B------:R-:W-:Y:S01]  /*1710*/  IMAD.MOV.U32 R15, RZ, RZ, 0x1 ;  /* 0x00000001ff0f7424 */ /* 0x000fe200078e00ff */
[----:B------:R-:W-:Y:S01]  /*1720*/  CS2R R12, SRZ ;  /* 0x00000000000c7805 */ /* 0x000fe2000001ff00 */
[----:B------:R-:W-:Y:S01]  /*1730*/  IMAD.MOV.U32 R11, RZ, RZ, 0x1 ;  /* 0x00000001ff0b7424 */ /* 0x000fe200078e00ff */
[----:B------:R-:W3:Y:S01]  /*1740*/  LDC R8, c[0x0][0x374] ;  /* 0x0000dd00ff087b82 */ /* 0x000ee20000000800 */
[----:B------:R-:W-:Y:S01]  /*1750*/  LOP3.LUT R16, R16, 0x40, RZ, 0xc0, !PT ;  /* 0x0000004010107812 */ /* 0x000fe200078ec0ff */
[----:B------:R-:W-:Y:S01]  /*1760*/  USEL UR22, UR13, 0x2, UP1 ;  /* 0x000000020d167887 */ /* 0x000fe20008800000 */
[----:B------:R-:W4:Y:S01]  /*1770*/  LDCU.64 UR14, c[0x0][0x348] ;  /* 0x00006900ff0e77ac */ /* 0x000f220008000a00 */
[----:B------:R-:W-:Y:S01]  /*1780*/  UMOV UR23, URZ ;  /* 0x000000ff00177c82 */ /* 0x000fe20008000000 */
[----:B-1----:R-:W-:-:S04]  /*1790*/  UIADD3 UR5, UPT, UPT, UR4, 0x3f, URZ ;  /* 0x0000003f04057890 */ /* 0x002fc8000fffe0ff */
[----:B------:R-:W-:-:S04]  /*17a0*/  USHF.R.S32.HI UR6, URZ, 0x1f, UR5 ;  /* 0x0000001fff067899 */ /* 0x000fc80008011405 */
[----:B------:R-:W-:Y:S02]  /*17b0*/  ULEA.HI UR6, UR6, UR5, URZ, 0x6 ;  /* 0x0000000506067291 */ /* 0x000fe4000f8f30ff */
[----:B------:R-:W-:Y:S02]  /*17c0*/  UIADD3 UR5, UPT, UPT, UR4, -0x1, URZ ;  /* 0xffffffff04057890 */ /* 0x000fe4000fffe0ff */
[----:B------:R-:W-:Y:S02]  /*17d0*/  USHF.R.S32.HI UR6, URZ, 0x6, UR6 ;  /* 0x00000006ff067899 */ /* 0x000fe40008011406 */
[----:B------:R-:W-:Y:S02]  /*17e0*/  UISETP.GE.U32.AND UP2, UPT, UR5, -0x7f, UPT ;  /* 0xffffff810500788c */ /* 0x000fe4000bf46070 */
[----:B------:R-:W-:Y:S02]  /*17f0*/  UISETP.LT.U32.AND UP0, UPT, UR6, 0xd, UPT ;  /* 0x0000000d0600788c */ /* 0x000fe4000bf01070 */
[----:B------:R-:W-:-:S02]  /*1800*/  UIADD3 UR4, UPT, UPT, UR4, 0x7e, URZ ;  /* 0x0000007e04047890 */ /* 0x000fc4000fffe0ff */
[----:B------:R-:W-:-:S04]  /*1810*/  USEL UR5, UR6, 0xd, UP0 ;  /* 0x0000000d06057887 */ /* 0x000fc80008000000 */
[----:B------:R-:W-:Y:S02]  /*1820*/  UIADD3 UR21, UPT, UPT, UR5, -0x1, URZ ;  /* 0xffffffff05157890 */ /* 0x000fe4000fffe0ff */
[----:B------:R-:W-:Y:S02]  /*1830*/  @UP2 UIADD3 UR21, UPT, UPT, UR5, URZ, URZ ;  /* 0x000000ff05152290 */ /* 0x000fe4000fffe0ff */
[----:B------:R-:W-:Y:S02]  /*1840*/  UIADD3 UR24, UPT, UPT, UR6, -UR5, URZ ;  /* 0x8000000506187290 */ /* 0x000fe4000fffe0ff */
[----:B------:R-:W-:Y:S02]  /*1850*/  UIADD3 UR13, UPT, UPT, UR21, 0x1, URZ ;  /* 0x00000001150d7890 */ /* 0x000fe4000fffe0ff */
[----:B--2-4-:R-:W-:-:S12]  /*1860*/  UIADD3 UR21, UPT, UPT, -UR21, URZ, URZ ;  /* 0x000000ff15157290 */ /* 0x014fd8000fffe1ff */
.L_x_43:
[----:B------:R-:W-:Y:S01]  /*1870*/  UISETP.NE.AND UP0, UPT, UR46, URZ, UPT ;  /* 0x000000ff2e00728c */ /* 0x000fe2000bf05270 */
[----:B------:R-:W1:Y:S08]  /*1880*/  S2UR UR46, SR_CgaCtaId ;  /* 0x00000000002e79c3 */ /* 0x000e700000008800 */
[----:B------:R-:W-:Y:S05]  /*1890*/  BRA.U UP0, `(.L_x_24) ;  /* 0x0000000100347547 */ /* 0x000fea000b800000 */
[----:B------:R-:W2:Y:S01]  /*18a0*/  S2R R2, SR_CgaCtaId ;  /* 0x0000000000027919 */ /* 0x000ea20000008800 */
[----:B------:R-:W-:-:S04]  /*18b0*/  MOV R5, 0x400 ;  /* 0x0000040000057802 */ /* 0x000fc80000000f00 */
[----:B--2---:R-:W-:Y:S02]  /*18c0*/  LEA R2, R2, R5, 0x18 ;  /* 0x0000000502027211 */ /* 0x004fe400078ec0ff */
[----:B------:R-:W-:-:S03]  /*18d0*/  SHF.L.U32 R5, R11, 0x1f, RZ ;  /* 0x0000001f0b057819 */ /* 0x000fc600000006ff */
[----:B------:R-:W-:-:S04]  /*18e0*/  IMAD R2, R12, 0x8, R2 ;  /* 0x000000080c027824 */ /* 0x000fc800078e0202 */
[----:B------:R-:W2:Y:S02]  /*18f0*/  SYNCS.PHASECHK.TRANS64.TRYWAIT P0, [R2+URZ+0x190], R5 ;  /* 0x00019005020075a7 */ /* 0x000ea400080011ff */
[----:B--2---:R-:W-:Y:S05]  /*1900*/  @!P0 BRA `(.L_x_25) ;  /* 0x0000007400dc8947 */ /* 0x004fea0003800000 */
.L_x_161:
[----:B------:R-:W-:Y:S01]  /*1910*/  VIADD R12, R12, 0x1 ;  /* 0x000000010c0c7836 */ /* 0x000fe20000000000 */
[----:B------:R2:W-:Y:S04]  /*1920*/  SYNCS.ARRIVE.TRANS64.A1T0 RZ, [R2+URZ+0x180], RZ ;  /* 0x000180ff02ff79a7 */ /* 0x0005e800081000ff */
[----:B------:R-:W-:-:S04]  /*1930*/  ISETP.NE.AND P0, PT, R12, 0x2, PT ;  /* 0x000000020c00780c */ /* 0x000fc80003f05270 */
[----:B------:R-:W-:Y:S02]  /*1940*/  SEL R12, R12, RZ, P0 ;  /* 0x000000ff0c0c7207 */ /* 0x000fe40000000000 */
[----:B--2---:R-:W-:-:S04]  /*1950*/  SEL R2, RZ, 0x1, P0 ;  /* 0x00000001ff027807 */ /* 0x004fc80000000000 */
[----:B------:R-:W-:-:S07]  /*1960*/  LOP3.LUT R11, R11, R2, RZ, 0x3c, !PT ;  /* 0x000000020b0b7212 */ /* 0x000fce00078e3cff */
.L_x_24:
[----:B------:R-:W-:Y:S01]  /*1970*/  UMOV UR7, 0x400 ;  /* 0x0000040000077882 */ /* 0x000fe20000000000 */
[----:B------:R-:W-:Y:S01]  /*1980*/  SHF.L.U32 R2, R15, 0x1f, RZ ;  /* 0x0000001f0f027819 */ /* 0x000fe200000006ff */
[----:B-1----:R-:W-:Y:S01]  /*1990*/  ULEA UR7, UR46, UR7, 0x18 ;  /* 0x000000072e077291 */ /* 0x002fe2000f8ec0ff */
[C---:B------:R-:W-:Y:S01]  /*19a0*/  R2UR UR9, R16.reuse ;  /* 0x00000000100972ca */ /* 0x040fe200000e0000 */
[----:B------:R-:W-:Y:S01]  /*19b0*/  UISETP.GE.U32.AND UP0, UPT, UR4, 0x7f, UPT ;  /* 0x0000007f0400788c */ /* 0x000fe2000bf06070 */
[----:B------:R-:W-:Y:S01]  /*19c0*/  R2UR UR11, R16 ;  /* 0x00000000100b72ca */ /* 0x000fe200000e0000 */
[----:B------:R-:W-:Y:S01]  /*19d0*/  ULEA UR8, UR23, UR7, 0x3 ;  /* 0x0000000717087291 */ /* 0x000fe2000f8e18ff */
[----:B------:R-:W-:-:S08]  /*19e0*/  UMOV UR25, URZ ;  /* 0x000000ff00197c82 */ /* 0x000fd00008000000 */
[----:B------:R1:W2:Y:S01]  /*19f0*/  SYNCS.PHASECHK.TRANS64.TRYWAIT P0, [UR8+0x68], R2 ;  /* 0x00006802ff0075a7 */ /* 0x0002a20008001108 */
[----:B------:R-:W-:-:S13]  /*1a00*/  R2UR UR8, R4 ;  /* 0x00000000040872ca */ /* 0x000fda00000e0000 */
[----:B------:R-:W-:Y:S01]  /*1a10*/  ULEA UR11, UR8, UR11, 0x7 ;  /* 0x0000000b080b7291 */ /* 0x000fe2000f8e38ff */
[----:B-1----:R-:W-:-:S05]  /*1a20*/  LEA.HI R2, R3, R3, RZ, 0x1 ;  /* 0x0000000303027211 */ /* 0x002fca00078f08ff */
[----:B------:R-:W-:-:S05]  /*1a30*/  IMAD.SHL.U32 R2, R2, 0x40, RZ ;  /* 0x0000004002027824 */ /* 0x000fca00078e00ff */
[----:B------:R-:W-:-:S13]  /*1a40*/  R2UR UR51, R2 ;  /* 0x00000000023372ca */ /* 0x000fda00000e0000 */
[----:B------:R-:W-:Y:S01]  /*1a50*/  ULOP3.LUT UR51, UR9, 0xffffff80, UR51, 0xf8, !UPT ;  /* 0xffffff8009337892 */ /* 0x000fe2000f8ef833 */
[----:B------:R-:W-:Y:S11]  /*1a60*/  BRA.U !UP0, `(.L_x_26) ;  /* 0x0000000108bc7547 */ /* 0x000ff6000b800000 */
[----:B------:R-:W-:Y:S01]  /*1a70*/  UMOV UR16, UR21 ;  /* 0x0000001500107c82 */ /* 0x000fe20008000000 */
[----:B------:R-:W-:Y:S01]  /*1a80*/  UMOV UR17, UR23 ;  /* 0x0000001700117c82 */ /* 0x000fe20008000000 */
[----:B------:R-:W-:-:S05]  /*1a90*/  UMOV UR50, URZ ;  /* 0x000000ff00327c82 */ /* 0x000fca0008000000 */
.L_x_32:
[----:B------:R-:W-:Y:S01]  /*1aa0*/  ULEA UR49, UR17, UR7, 0x3 ;  /* 0x0000000711317291 */ /* 0x000fe2000f8e18ff */
[----:B------:R-:W-:Y:S01]  /*1ab0*/  @P5 MOV R3, 0x8000 ;  /* 0x0000800000035802 */ /* 0x000fe20000000f00 */
[----:B-12-4-:R-:W-:Y:S10]  /*1ac0*/  @P0 BRA `(.L_x_27) ;  /* 0x00000000000c0947 */ /* 0x016ff40003800000 */
[----:B------:R-:W-:-:S04]  /*1ad0*/  SHF.L.U32 R4, R15, 0x1f, RZ ;  /* 0x0000001f0f047819 */ /* 0x000fc800000006ff */
[----:B------:R-:W1:Y:S02]  /*1ae0*/  SYNCS.PHASECHK.TRANS64.TRYWAIT P0, [UR49+0x68], R4 ;  /* 0x00006804ff0075a7 */ /* 0x000e640008001131 */
[----:B-1----:R-:W-:Y:S05]  /*1af0*/  @!P0 BRA `(.L_x_28) ;  /* 0x0000007400748947 */ /* 0x002fea0003800000 */
.L_x_27:
[----:B------:R2:W-:Y:S01]  /*1b00*/  @P5 SYNCS.ARRIVE.TRANS64 RZ, [UR49], R3 ;  /* 0x00000003ffff59a7 */ /* 0x0005e20008000031 */
[----:B------:R-:W-:Y:S02]  /*1b10*/  ULOP3.LUT UR8, UR22, 0x2, URZ, 0xfc, !UPT ;  /* 0x0000000216087892 */ /* 0x000fe4000f8efcff */
[----:B------:R-:W-:Y:S02]  /*1b20*/  UIADD3 UR16, UPT, UPT, UR16, 0x1, URZ ;  /* 0x0000000110107890 */ /* 0x000fe4000fffe0ff */
[----:B------:R-:W-:Y:S02]  /*1b30*/  UISETP.NE.AND UP0, UPT, UR8, 0x2, UPT ;  /* 0x000000020800788c */ /* 0x000fe4000bf05270 */
[----:B------:R-:W-:-:S07]  /*1b40*/  UISETP.NE.AND UP2, UPT, UR16, 0x1, UPT ;  /* 0x000000011000788c */ /* 0x000fce000bf45270 */
[----:B------:R-:W-:Y:S05]  /*1b50*/  BRA.U UP0, `(.L_x_29) ;  /* 0x0000000100047547 */ /* 0x000fea000b800000 */
[----:B------:R-:W-:Y:S05]  /*1b60*/  BPT.TRAP 0x1 ;  /* 0x000000040000795c */ /* 0x000fea0000300000 */
.L_x_29:
[----:B------:R-:W-:Y:S04]  /*1b70*/  BSSY.RECONVERGENT B0, `(.L_x_30) ;  /* 0x0000003000007945 */ /* 0x000fe80003800200 */
[----:B------:R-:W-:Y:S05]  /*1b80*/  @!P4 BRA `(.L_x_31) ;  /* 0x000000000004c947 */ /* 0x000fea0003800000 */
[----:B------:R-:W-:Y:S05]  /*1b90*/  BPT.TRAP 0x1 ;  /* 0x000000040000795c */ /* 0x000fea0000300000 */
.L_x_31:
[----:B------:R-:W-:Y:S05]  /*1ba0*/  BSYNC.RECONVERGENT B0 ;  /* 0x0000000000007941 */ /* 0x000fea0003800200 */
.L_x_30:
[----:B------:R-:W-:Y:S02]  /*1bb0*/  UIADD3 UR23, UPT, UPT, UR17, 0x1, URZ ;  /* 0x0000000111177890 */ /* 0x000fe4000fffe0ff */
[----:B------:R-:W-:Y:S02]  /*1bc0*/  UIADD3 UR28, UP1, UPT, UR14, 0x80, URZ ;  /* 0x000000800e1c7890 */ /* 0x000fe4000ff3e0ff */
[----:B------:R-:W-:Y:S02]  /*1bd0*/  UISETP.NE.AND UP0, UPT, UR23, 0xd, UPT ;  /* 0x0000000d1700788c */ /* 0x000fe4000bf05270 */
[----:B------:R-:W-:Y:S02]  /*1be0*/  ULOP3.LUT UR49, UR49, 0xfefffff8, URZ, 0xc0, !UPT ;  /* 0xfefffff831317892 */ /* 0x000fe4000f8ec0ff */
[----:B------:R-:W-:Y:S02]  /*1bf0*/  USEL UR9, URZ, 0x1, UP0 ;  /* 0x00000001ff097887 */ /* 0x000fe40008000000 */
[----:B------:R-:W-:-:S02]  /*1c00*/  USEL UR23, UR23, URZ, UP0 ;  /* 0x000000ff17177287 */ /* 0x000fc40008000000 */
[----:B------:R-:W-:Y:S02]  /*1c10*/  UIADD3 UR26, UP0, UPT, UR14, 0x180, URZ ;  /* 0x000001800e1a7890 */ /* 0x000fe4000ff1e0ff */
[----:B------:R-:W-:Y:S01]  /*1c20*/  ULEA UR8, UR23, UR7, 0x3 ;  /* 0x0000000717087291 */ /* 0x000fe2000f8e18ff */
[----:B------:R-:W-:Y:S01]  /*1c30*/  LOP3.LUT R15, R15, UR9, RZ, 0x3c, !PT ;  /* 0x000000090f0f7c12 */ /* 0x000fe2000f8e3cff */
[----:B------:R-:W-:Y:S02]  /*1c40*/  UIADD3.X UR29, UPT, UPT, URZ, UR15, URZ, UP1, !UPT ;  /* 0x0000000fff1d7290 */ /* 0x000fe40008ffe4ff */
[----:B------:R-:W-:Y:S01]  /*1c50*/  UIADD3.X UR27, UPT, UPT, URZ, UR15, URZ, UP0, !UPT ;  /* 0x0000000fff1b7290 */ /* 0x000fe200087fe4ff */
[----:B-1----:R-:W-:Y:S01]  /*1c60*/  SHF.L.U32 R2, R15, 0x1f, RZ ;  /* 0x0000001f0f027819 */ /* 0x002fe200000006ff */
[----:B------:R-:W-:Y:S01]  /*1c70*/  UMOV UR18, 0x0 ;  /* 0x0000000000127882 */ /* 0x000fe20000000000 */
[----:B------:R-:W-:Y:S01]  /*1c80*/  UMOV UR19, 0x10000000 ;  /* 0x1000000000137882 */ /* 0x000fe20000000000 */
[----:B------:R-:W-:Y:S01]  /*1c90*/  UMOV UR10, UR50 ;  /* 0x00000032000a7c82 */ /* 0x000fe20008000000 */
[----:B------:R1:W4:Y:S01]  /*1ca0*/  SYNCS.PHASECHK.TRANS64.TRYWAIT P0, [UR8+0x68], R2 ;  /* 0x00006802ff0075a7 */ /* 0x0003220008001108 */
[----:B------:R-:W-:Y:S01]  /*1cb0*/  ULEA UR8, UR17, UR7, 0xd ;  /* 0x0000000711087291 */ /* 0x000fe2000f8e68ff */
[----:B------:R-:W-:Y:S01]  /*1cc0*/  UMOV UR12, UR52 ;  /* 0x00000034000c7c82 */ /* 0x000fe20008000000 */
[----:B------:R-:W-:-:S02]  /*1cd0*/  UMOV UR9, UR49 ;  /* 0x0000003100097c82 */ /* 0x000fc40008000000 */
[----:B------:R-:W-:Y:S02]  /*1ce0*/  UIADD3 UR48, UPT, UPT, UR8, 0x4300, URZ ;  /* 0x0000430008307890 */ /* 0x000fe4000fffe0ff */
[----:B------:R-:W-:Y:S01]  /*1cf0*/  UIADD3 UR8, UPT, UPT, UR8, 0x1e300, URZ ;  /* 0x0001e30008087890 */ /* 0x000fe2000fffe0ff */
[----:B------:R-:W-:Y:S01]  /*1d00*/  UMOV UR25, UR13 ;  /* 0x0000000d00197c82 */ /* 0x000fe20008000000 */
[----:B------:R-:W-:-:S05]  /*1d10*/  UMOV UR17, UR23 ;  /* 0x0000001700117c82 */ /* 0x000fca0008000000 */
[----:B------:R2:W-:Y:S02]  /*1d20*/  UTMALDG.3D.2CTA [UR48], [UR28], desc[UR18] ;  /* 0x000012301c0075b4 */ /* 0x0005e40008211000 */
[----:B------:R1:W-:Y:S01]  /*1d30*/  UTMALDG.3D.2CTA [UR8], [UR26], desc[UR18] ;  /* 0x000012081a0075b4 */ /* 0x0003e20008211000 */
[----:B--2---:R-:W-:Y:S01]  /*1d40*/  UIADD3 UR50, UPT, UPT, UR50, 0x40, URZ ;  /* 0x0000004032327890 */ /* 0x004fe2000fffe0ff */
[----:B------:R-:W-:Y:S11]  /*1d50*/  BRA.U UP2, `(.L_x_32) ;  /* 0xfffffffd02507547 */ /* 0x000ff6000b83ffff */
.L_x_26:
[----:B--2-4-:R-:W-:Y:S01]  /*1d60*/  PLOP3.LUT P0, PT, PT, PT, UP5, 0x80, 0x8 ;  /* 0x000000000008781c */ /* 0x014fe20003f0f058 */
[----:B-1----:R-:W-:Y:S01]  /*1d70*/  ULEA UR8, UR23, UR7, 0x3 ;  /* 0x0000000717087291 */ /* 0x002fe2000f8e18ff */
[----:B------:R-:W-:Y:S01]  /*1d80*/  SHF.L.U32 R2, R15, 0x1f, RZ ;  /* 0x0000001f0f027819 */ /* 0x000fe200000006ff */
[----:B------:R-:W-:-:S10]  /*1d90*/  UISETP.GT.AND UP0, UPT, UR6, UR5, UPT ;  /* 0x000000050600728c */ /* 0x000fd4000bf04270 */
[----:B------:R-:W-:Y:S01]  /*1da0*/  @!P0 SYNCS.ARRIVE.TRANS64.A1T0 RZ, [UR7+0x118], RZ ;  /* 0x000118ffffff89a7 */ /* 0x000fe20008100007 */
[----:B------:R1:W2:Y:S01]  /*1db0*/  SYNCS.PHASECHK.TRANS64.TRYWAIT P0, [UR8+0x68], R2 ;  /* 0x00006802ff0075a7 */ /* 0x0002a20008001108 */
[----:B------:R-:W-:Y:S05]  /*1dc0*/  BRA.U !UP0, `(.L_x_33) ;  /* 0x0000000108bc7547 */ /* 0x000fea000b800000 */
[----:B------:R-:W-:Y:S01]  /*1dd0*/  UIADD3 UR26, UPT, UPT, UR24, UR25, URZ ;  /* 0x00000019181a7290 */ /* 0x000fe2000fffe0ff */
[----:B------:R-:W-:-:S11]  /*1de0*/  UMOV UR27, UR23 ;  /* 0x00000017001b7c82 */ /* 0x000fd60008000000 */
.L_x_39:
[----:B------:R-:W-:Y:S01]  /*1df0*/  ULEA UR17, UR27, UR7, 0x3 ;  /* 0x000000071b117291 */ /* 0x000fe2000f8e18ff */
[----:B--2---:R-:W-:Y:S01]  /*1e00*/  @P5 MOV R3, 0x8000 ;  /* 0x0000800000035802 */ /* 0x004fe20000000f00 */
[----:B-12---:R-:W-:Y:S10]  /*1e10*/  @P0 BRA `(.L_x_34) ;  /* 0x00000000000c0947 */ /* 0x006ff40003800000 */
[----:B------:R-:W-:-:S04]  /*1e20*/  SHF.L.U32 R4, R15, 0x1f, RZ ;  /* 0x0000001f0f047819 */ /* 0x000fc800000006ff */
[----:B------:R-:W2:Y:S02]  /*1e30*/  SYNCS.PHASECHK.TRANS64.TRYWAIT P0, [UR17+0x68], R4 ;  /* 0x00006804ff0075a7 */ /* 0x000ea40008001111 */
[----:B--2---:R-:W-:Y:S05]  /*1e40*/  @!P0 BRA `(.L_x_35) ;  /* 0x0000007000b88947 */ /* 0x004fea0003800000 */
.L_x_34:
[----:B------:R2:W-:Y:S01]  /*1e50*/  @P5 SYNCS.ARRIVE.TRANS64 RZ, [UR17], R3 ;  /* 0x00000003ffff59a7 */ /* 0x0005e20008000011 */
[----:B------:R-:W-:-:S04]  /*1e60*/  ULOP3.LUT UR8, UR22, 0x2, URZ, 0xfc, !UPT ;  /* 0x0000000216087892 */ /* 0x000fc8000f8efcff */
[----:B------:R-:W-:-:S09]  /*1e70*/  UISETP.NE.AND UP0, UPT, UR8, 0x2, UPT ;  /* 0x000000020800788c */ /* 0x000fd2000bf05270 */
[----:B------:R-:W-:Y:S05]  /*1e80*/  BRA.U UP0, `(.L_x_36) ;  /* 0x0000000100047547 */ /* 0x000fea000b800000 */
[----:B------:R-:W-:Y:S05]  /*1e90*/  BPT.TRAP 0x1 ;  /* 0x000000040000795c */ /* 0x000fea0000300000 */
.L_x_36:
[----:B------:R-:W-:Y:S04]  /*1ea0*/  BSSY.RECONVERGENT B0, `(.L_x_37) ;  /* 0x0000003000007945 */ /* 0x000fe80003800200 */
[----:B------:R-:W-:Y:S05]  /*1eb0*/  @!P4 BRA `(.L_x_38) ;  /* 0x000000000004c947 */ /* 0x000fea0003800000 */
[----:B------:R-:W-:Y:S05]  /*1ec0*/  BPT.TRAP 0x1 ;  /* 0x000000040000795c */ /* 0x000fea0000300000 */
.L_x_38:
[----:B------:R-:W-:Y:S05]  /*1ed0*/  BSYNC.RECONVERGENT B0 ;  /* 0x0000000000007941 */ /* 0x000fea0003800200 */
.L_x_37:
[----:B------:R-:W-:Y:S02]  /*1ee0*/  UIADD3 UR23, UPT, UPT, UR27, 0x1, URZ ;  /* 0x000000011b177890 */ /* 0x000fe4000fffe0ff */
[----:B------:R-:W-:Y:S02]  /*1ef0*/  UIADD3 UR32, UP1, UPT, UR14, 0x80, URZ ;  /* 0x000000800e207890 */ /* 0x000fe4000ff3e0ff */
[----:B------:R-:W-:Y:S02]  /*1f00*/  UISETP.NE.AND UP0, UPT, UR23, 0xd, UPT ;  /* 0x0000000d1700788c */ /* 0x000fe4000bf05270 */
[----:B------:R-:W-:Y:S02]  /*1f10*/  USHF.L.U32 UR18, UR25, 0x6, URZ ;  /* 0x0000000619127899 */ /* 0x000fe400080006ff */
[----:B------:R-:W-:Y:S02]  /*1f20*/  USEL UR9, URZ, 0x1, UP0 ;  /* 0x00000001ff097887 */ /* 0x000fe40008000000 */
[----:B------:R-:W-:-:S02]  /*1f30*/  USEL UR23, UR23, URZ, UP0 ;  /* 0x000000ff17177287 */ /* 0x000fc40008000000 */
[----:B------:R-:W-:Y:S02]  /*1f40*/  UIADD3 UR30, UP0, UPT, UR14, 0x180, URZ ;  /* 0x000001800e1e7890 */ /* 0x000fe4000ff1e0ff */
[----:B------:R-:W-:Y:S01]  /*1f50*/  ULEA UR8, UR23, UR7, 0x3 ;  /* 0x0000000717087291 */ /* 0x000fe2000f8e18ff */
[----:B------:R-:W-:Y:S01]  /*1f60*/  LOP3.LUT R15, R15, UR9, RZ, 0x3c, !PT ;  /* 0x000000090f0f7c12 */ /* 0x000fe2000f8e3cff */
[----:B------:R-:W-:Y:S02]  /*1f70*/  ULOP3.LUT UR17, UR17, 0xfefffff8, URZ, 0xc0, !UPT ;  /* 0xfefffff811117892 */ /* 0x000fe4000f8ec0ff */
[----:B------:R-:W-:Y:S01]  /*1f80*/  UIADD3.X UR33, UPT, UPT, URZ, UR15, URZ, UP1, !UPT ;  /* 0x0000000fff217290 */ /* 0x000fe20008ffe4ff */
[----:B-1----:R-:W-:Y:S01]  /*1f90*/  SHF.L.U32 R2, R15, 0x1f, RZ ;  /* 0x0000001f0f027819 */ /* 0x002fe200000006ff */
[----:B------:R-:W-:Y:S01]  /*1fa0*/  UIADD3.X UR31, UPT, UPT, URZ, UR15, URZ, UP0, !UPT ;  /* 0x0000000fff1f7290 */ /* 0x000fe200087fe4ff */
[----:B------:R-:W-:Y:S02]  /*1fb0*/  UMOV UR28, 0x0 ;  /* 0x00000000001c7882 */ /* 0x000fe40000000000 */
[----:B------:R4:W1:Y:S01]  /*1fc0*/  SYNCS.PHASECHK.TRANS64.TRYWAIT P0, [UR8+0x68], R2 ;  /* 0x00006802ff0075a7 */ /* 0x0008620008001108 */
[----:B------:R-:W-:Y:S01]  /*1fd0*/  ULEA UR8, UR27, UR7, 0xd ;  /* 0x000000071b087291 */ /* 0x000fe2000f8e68ff */
[----:B------:R-:W-:Y:S01]  /*1fe0*/  UMOV UR29, 0x10000000 ;  /* 0x10000000001d7882 */ /* 0x000fe20000000000 */
[----:B------:R-:W-:-:S02]  /*1ff0*/  UMOV UR19, UR51 ;  /* 0x0000003300137c82 */ /* 0x000fc40008000000 */
[----:B------:R-:W-:Y:S02]  /*2000*/  UIADD3 UR16, UPT, UPT, UR8, 0x4300, URZ ;  /* 0x0000430008107890 */ /* 0x000fe4000fffe0ff */
[----:B------:R-:W-:Y:S01]  /*2010*/  UIADD3 UR8, UPT, UPT, UR8, 0x1e300, URZ ;  /* 0x0001e30008087890 */ /* 0x000fe2000fffe0ff */
[----:B------:R-:W-:Y:S01]  /*2020*/  UMOV UR20, UR52 ;  /* 0x0000003400147c82 */ /* 0x000fe20008000000 */
[----:B------:R-:W-:Y:S01]  /*2030*/  UMOV UR12, UR52 ;  /* 0x00000034000c7c82 */ /* 0x000fe20008000000 */
[----:B------:R-:W-:Y:S01]  /*2040*/  UMOV UR9, UR17 ;  /* 0x0000001100097c82 */ /* 0x000fe20008000000 */
[----:B------:R-:W-:Y:S01]  /*2050*/  UMOV UR10, UR18 ;  /* 0x00000012000a7c82 */ /* 0x000fe20008000000 */
[----:B------:R-:W-:Y:S02]  /*2060*/  UIADD3 UR25, UPT, UPT, UR25, 0x1, URZ ;  /* 0x0000000119197890 */ /* 0x000fe4000fffe0ff */
[----:B------:R4:W-:Y:S01]  /*2070*/  UTMALDG.3D.2CTA [UR16], [UR32], desc[UR28] ;  /* 0x00001c10200075b4 */ /* 0x0009e20008211000 */
[----:B------:R-:W-:Y:S01]  /*2080*/  UMOV UR27, UR23 ;  /* 0x00000017001b7c82 */ /* 0x000fe20008000000 */
[----:B------:R-:W-:Y:S01]  /*2090*/  UISETP.NE.AND UP0, UPT, UR25, UR26, UPT ;  /* 0x0000001a1900728c */ /* 0x000fe2000bf05270 */
[----:B------:R4:W-:Y:S08]  /*20a0*/  UTMALDG.3D.2CTA [UR8], [UR30], desc[UR28] ;  /* 0x00001c081e0075b4 */ /* 0x0009f00008211000 */
[----:B----4-:R-:W-:Y:S05]  /*20b0*/  BRA.U UP0, `(.L_x_39) ;  /* 0xfffffffd004c7547 */ /* 0x010fea000b83ffff */
.L_x_33:
[C---:B-1----:R-:W-:Y:S01]  /*20c0*/  LEA R2, R14.reuse, UR7, 0x3 ;  /* 0x000000070e027c11 */ /* 0x042fe2000f8e18ff */
[----:B------:R-:W-:Y:S01]  /*20d0*/  NOP ;  /* 0x0000000000007918 */ /* 0x000fe20000000000 */
[----:B--2---:R-:W-:Y:S02]  /*20e0*/  SHF.L.U32 R3, R13, 0x1f, RZ ;  /* 0x0000001f0d037819 */ /* 0x004fe400000006ff */
[----:B------:R-:W-:Y:S02]  /*20f0*/  LEA R4, R14, UR7, 0x4 ;  /* 0x000000070e047c11 */ /* 0x000fe4000f8e20ff */
[----:B------:R-:W1:Y:S02]  /*2100*/  SYNCS.PHASECHK.TRANS64.TRYWAIT P0, [R2+URZ+0x120], R3 ;  /* 0x00012003020075a7 */ /* 0x000e6400080011ff */
[----:B-1----:R-:W-:Y:S05]  /*2110*/  @!P0 BRA `(.L_x_40) ;  /* 0x00000070001c8947 */ /* 0x002fea0003800000 */
.L_x_164:
[----:B------:R-:W2:Y:S01]  /*2120*/  LDS.128 R4, [R4+0x1b0] ;  /* 0x0001b00004047984 */ /* 0x000ea20000000c00 */
[----:B------:R-:W-:Y:S01]  /*2130*/  ISETP.GE.AND P0, PT, R26, 0x1, PT ;  /* 0x000000011a00780c */ /* 0x000fe20003f06270 */
[----:B-1----:R-:W-:Y:S01]  /*2140*/  VIADD R2, R2, 0x130 ;  /* 0x0000013002027836 */ /* 0x002fe20000000000 */
[----:B------:R-:W-:Y:S01]  /*2150*/  @!PT LDS RZ, [RZ] ;  /* 0x00000000fffff984 */ /* 0x000fe20000000800 */
[----:B------:R-:W-:Y:S01]  /*2160*/  @!PT LDS RZ, [RZ] ;  /* 0x00000000fffff984 */ /* 0x000fe20000000800 */
[----:B------:R-:W-:Y:S01]  /*2170*/  @!PT LDS RZ, [RZ] ;  /* 0x00000000fffff984 */ /* 0x000fe20000000800 */
[----:B------:R-:W-:Y:S01]  /*2180*/  @!PT LDS RZ, [RZ] ;  /* 0x00000000fffff984 */ /* 0x000fe20000000800 */
[----:B------:R1:W-:Y:S06]  /*2190*/  MEMBAR.ALL.CTA ;  /* 0x0000000000007992 */ /* 0x0003ec0000008000 */
[----:B-1----:R-:W1:Y:S01]  /*21a0*/  FENCE.VIEW.ASYNC.S ;  /* 0x00000000000073c6 */ /* 0x002e620000000000 */
[----:B------:R-:W-:-:S04]  /*21b0*/  PRMT R2, RZ, 0x654, R2 ;  /* 0x00000654ff027816 */ /* 0x000fc80000000002 */
[----:B-1----:R1:W-:Y:S01]  /*21c0*/  SYNCS.ARRIVE.TRANS64.RED.A1T0 RZ, [R2+URZ], RZ ;  /* 0x000000ff02ff79a7 */ /* 0x0023e200081004ff */
[----:B--2---:R-:W-:-:S13]  /*21d0*/  LOP3.LUT P2, RZ, R6, 0x1, RZ, 0xc0, !PT ;  /* 0x0000000106ff7812 */ /* 0x004fda000784c0ff */
[----:B------:R-:W-:Y:S01]  /*21e0*/  @P2 SHF.R.U32.HI R3, RZ, 0x10, R5 ;  /* 0x00000010ff032819 */ /* 0x000fe20000011605 */
[----:B------:R-:W-:Y:S01]  /*21f0*/  VOTEU.ANY UP0, P2 ;  /* 0x0000000000ff7886 */ /* 0x000fe20001000100 */
[----:B------:R-:W-:Y:S02]  /*2200*/  @P2 MOV R10, R4 ;  /* 0x00000004000a2202 */ /* 0x000fe40000000f00 */
[----:B------:R-:W-:Y:S02]  /*2210*/  @P2 R2UR.BROADCAST UR8, R3 ;  /* 0x00000000030822ca */ /* 0x000fe400008e0000 */
[----:B------:R-:W-:-:S11]  /*2220*/  @P2 LOP3.LUT R0, R5, 0xffff, RZ, 0xc0, !PT ;  /* 0x0000ffff05002812 */ /* 0x000fd600078ec0ff */
[----:B------:R-:W-:Y:S01]  /*2230*/  @UP0 UMOV UR52, UR8 ;  /* 0x0000000800340c82 */ /* 0x000fe20008000000 */
[----:B-1----:R-:W-:Y:S05]  /*2240*/  @!P0 BRA `(.L_x_41) ;  /* 0x0000000000b88947 */ /* 0x002fea0003800000 */
[----:B------:R-:W3:Y:S01]  /*2250*/  LDC.64 R4, c[0x0][0xb18] ;  /* 0x0002c600ff047b82 */ /* 0x000ee20000000a00 */
[----:B------:R-:W-:-:S07]  /*2260*/  ISETP.NE.AND P3, PT, R26, 0x1, PT ;  /* 0x000000011a00780c */ /* 0x000fce0003f65270 */
[----:B------:R-:W1:Y:S08]  /*2270*/  LDC.64 R6, c[0x0][0xb10] ;  /* 0x0002c400ff067b82 */ /* 0x000e700000000a00 */
[----:B------:R-:W2:Y:S08]  /*2280*/  LDC R17, c[0x0][0xb20] ;  /* 0x0002c800ff117b82 */ /* 0x000eb00000000800 */
[----:B------:R-:W4:Y:S01]  /*2290*/  LDC R18, c[0x0][0xb0c] ;  /* 0x0002c300ff127b82 */ /* 0x000f220000000800 */
[----:B---3--:R-:W-:Y:S01]  /*22a0*/  IMAD.HI.U32 R20, R8, R5, RZ ;  /* 0x0000000508147227 */ /* 0x008fe200078e00ff */
[----:B------:R-:W-:-:S03]  /*22b0*/  ISETP.NE.AND P0, PT, R4, 0x1, PT ;  /* 0x000000010400780c */ /* 0x000fc60003f05270 */
[----:B------:R-:W-:-:S03]  /*22c0*/  IMAD.HI.U32 R5, R0, R5, RZ ;  /* 0x0000000500057227 */ /* 0x000fc600078e00ff */
[----:B------:R-:W3:Y:S01]  /*22d0*/  LDC.64 R2, c[0x0][0xb28] ;  /* 0x0002ca00ff027b82 */ /* 0x000ee20000000a00 */
[----:B-1----:R-:W-:-:S04]  /*22e0*/  IMAD.HI.U32 R21, R9, R6, RZ ;  /* 0x0000000609157227 */ /* 0x002fc800078e00ff */
[----:B------:R-:W-:Y:S01]  /*22f0*/  IMAD.HI.U32 R22, R10, R6, RZ ;  /* 0x000000060a167227 */ /* 0x000fe200078e00ff */
[----:B------:R-:W-:Y:S02]  /*2300*/  SHF.R.U32.HI R21, RZ, R7, R21 ;  /* 0x00000007ff157219 */ /* 0x000fe40000011615 */
[-C--:B--2---:R-:W-:Y:S02]  /*2310*/  SHF.R.U32.HI R20, RZ, R17.reuse, R20 ;  /* 0x00000011ff147219 */ /* 0x084fe40000011614 */
[----:B------:R-:W-:Y:S02]  /*2320*/  SHF.R.U32.HI R5, RZ, R17, R5 ;  /* 0x00000011ff057219 */ /* 0x000fe40000011605 */
[----:B------:R-:W-:Y:S02]  /*2330*/  SEL R20, R8, R20, !P0 ;  /* 0x0000001408147207 */ /* 0x000fe40004000000 */
[----:B------:R-:W-:Y:S02]  /*2340*/  SHF.R.U32.HI R22, RZ, R7, R22 ;  /* 0x00000007ff167219 */ /* 0x000fe40000011616 */
[----:B----4-:R-:W-:-:S02]  /*2350*/  ISETP.NE.AND P1, PT, R18, 0x1, PT ;  /* 0x000000011200780c */ /* 0x010fc40003f25270 */
[----:B------:R-:W-:Y:S02]  /*2360*/  SEL R5, R0, R5, !P0 ;  /* 0x0000000500057207 */ /* 0x000fe40004000000 */
[----:B------:R-:W-:Y:S02]  /*2370*/  SEL R21, R9, R21, !P1 ;  /* 0x0000001509157207 */ /* 0x000fe40004800000 */
[----:B------:R-:W-:Y:S01]  /*2380*/  SEL R22, R10, R22, !P1 ;  /* 0x000000160a167207 */ /* 0x000fe20004800000 */
[----:B---3--:R-:W-:-:S04]  /*2390*/  IMAD.HI.U32 R19, R20, R2, RZ ;  /* 0x0000000214137227 */ /* 0x008fc800078e00ff */
        /* <DEDUP_REMOVED lines=10> */
[----:B------:R-:W-:-:S04]  /*2440*/  @!P0 IMAD.HI.U32 R7, R22, R2, RZ ;  /* 0x0000000216078227 */ /* 0x000fc800078e00ff */
[----:B------:R-:W-:Y:S01]  /*2450*/  IMAD.MOV R2, RZ, RZ, -R6 ;  /* 0x000000ffff027224 */ /* 0x000fe200078e0a06 */
[----:B------:R-:W-:Y:S02]  /*2460*/  @!P0 SHF.R.U32.HI R3, RZ, R3, R7 ;  /* 0x00000003ff038219 */ /* 0x000fe40000011607 */
[----:B------:R-:W-:Y:S01]  /*2470*/  IADD3 R7, PT, PT, -R5, RZ, RZ ;  /* 0x000000ff05077210 */ /* 0x000fe20007ffe1ff */
[----:B------:R-:W-:Y:S01]  /*2480*/  IMAD R2, R26, R2, R5 ;  /* 0x000000021a027224 */ /* 0x000fe200078e0205 */
        /* <DEDUP_REMOVED lines=10> */
.L_x_41:
[----:B------:R-:W1:Y:S02]  /*2530*/  LDCU UR8, c[0x0][0xb30] ;  /* 0x00016600ff0877ac */ /* 0x000e640008000800 */
[----:B-1----:R-:W-:-:S09]  /*2540*/  UISETP.NE.AND UP0, UPT, UR8, 0x1, UPT ;  /* 0x000000010800788c */ /* 0x002fd2000bf05270 */
[----:B------:R-:W-:Y:S05]  /*2550*/  BRA.U UP0, `(.L_x_42) ;  /* 0x0000000100407547 */ /* 0x000fea000b800000 */
[----:B------:R-:W1:Y:S08]  /*2560*/  LDC.64 R4, c[0x0][0xb10] ;  /* 0x0002c400ff047b82 */ /* 0x000e700000000a00 */
[----:B------:R-:W2:Y:S08]  /*2570*/  LDC.64 R2, c[0x0][0xb18] ;  /* 0x0002c600ff027b82 */ /* 0x000eb00000000a00 */
[----:B------:R-:W4:Y:S08]  /*2580*/  LDC R6, c[0x0][0xb20] ;  /* 0x0002c800ff067b82 */ /* 0x000f300000000800 */
[----:B------:R-:W3:Y:S01]  /*2590*/  LDC R7, c[0x0][0xb0c] ;  /* 0x0002c300ff077b82 */ /* 0x000ee20000000800 */
[----:B-1----:R-:W-:-:S05]  /*25a0*/  IMAD.HI.U32 R4, R10, R4, RZ ;  /* 0x000000040a047227 */ /* 0x002fca00078e00ff */
[----:B------:R-:W-:Y:S01]  /*25b0*/  SHF.R.U32.HI R4, RZ, R5, R4 ;  /* 0x00000005ff047219 */ /* 0x000fe20000011604 */
[----:B--2---:R-:W-:Y:S01]  /*25c0*/  IMAD.HI.U32 R3, R0, R3, RZ ;  /* 0x0000000300037227 */ /* 0x004fe200078e00ff */
[----:B------:R-:W-:-:S04]  /*25d0*/  ISETP.NE.AND P0, PT, R2, 0x1, PT ;  /* 0x000000010200780c */ /* 0x000fc80003f05270 */
[----:B----4-:R-:W-:-:S04]  /*25e0*/  SHF.R.U32.HI R3, RZ, R6, R3 ;  /* 0x00000006ff037219 */ /* 0x010fc80000011603 */
[----:B------:R-:W-:Y:S02]  /*25f0*/  SEL R3, R0, R3, !P0 ;  /* 0x0000000300037207 */ /* 0x000fe40004000000 */
[----:B---3--:R-:W-:-:S04]  /*2600*/  ISETP.NE.AND P1, PT, R7, 0x1, PT ;  /* 0x000000010700780c */ /* 0x008fc80003f25270 */
[----:B------:R-:W-:-:S05]  /*2610*/  SEL R4, R10, R4, !P1 ;  /* 0x000000040a047207 */ /* 0x000fca0004800000 */
[----:B------:R-:W-:Y:S02]  /*2620*/  IMAD.IADD R5, R3, 0x1, -R4 ;  /* 0x0000000103057824 */ /* 0x000fe400078e0a04 */
[----:B------:R-:W-:Y:S02]  /*2630*/  IMAD.IADD R3, R4, 0x1, -R3 ;  /* 0x0000000104037824 */ /* 0x000fe400078e0a03 */
[----:B------:R-:W-:Y:S02]  /*2640*/  IMAD R10, R5, R7, R10 ;  /* 0x00000007050a7224 */ /* 0x000fe400078e020a */
[----:B------:R-:W-:-:S07]  /*2650*/  IMAD R0, R3, R2, R0 ;  /* 0x0000000203007224 */ /* 0x000fce00078e0200 */
.L_x_42:
[----:B------:R-:W-:Y:S01]  /*2660*/  VIADD R14, R14, 0x1 ;  /* 0x000000010e0e7836 */ /* 0x000fe20000000000 */
[----:B------:R-:W-:Y:S01]  /*2670*/  UPLOP3.LUT UP5, UPT, UPT, UPT, UPT, 0x80, 0x8 ;  /* 0x000000000008789c */ /* 0x000fe20003faf070 */
[----:B------:R-:W-:Y:S02]  /*2680*/  IMAD.IADD R3, R10, 0x1, R65 ;  /* 0x000000010a037824 */ /* 0x000fe400078e0241 */
[----:B------:R-:W-:Y:S01]  /*2690*/  IMAD.IADD R4, R0, 0x1, R64 ;  /* 0x0000000100047824 */ /* 0x000fe200078e0240 */
[----:B------:R-:W-:-:S04]  /*26a0*/  ISETP.NE.AND P0, PT, R14, 0x2, PT ;  /* 0x000000020e00780c */ /* 0x000fc80003f05270 */
[----:B------:R-:W-:Y:S02]  /*26b0*/  SEL R2, RZ, 0x1, P0 ;  /* 0x00000001ff027807 */ /* 0x000fe40000000000 */
[----:B------:R-:W-:Y:S02]  /*26c0*/  SEL R14, R14, RZ, P0 ;  /* 0x000000ff0e0e7207 */ /* 0x000fe40000000000 */
[----:B------:R-:W-:Y:S01]  /*26d0*/  LOP3.LUT R13, R13, R2, RZ, 0x3c, !PT ;  /* 0x000000020d0d7212 */ /* 0x000fe200078e3cff */
[----:B------:R-:W-:Y:S06]  /*26e0*/  @P2 BRA `(.L_x_43) ;  /* 0xfffffff000602947 */ /* 0x000fec000383ffff */
[----:B------:R-:W-:Y:S01]  /*26f0*/  UIADD3 UR7, UPT, UPT, UR7, 0x68, URZ ;  /* 0x0000006807077890 */ /* 0x000fe2000fffe0ff */
[----:B------:R-:W-:-:S03]  /*2700*/  SHF.L.U32 R2, R15, 0x1f, RZ ;  /* 0x0000001f0f027819 */ /* 0x000fc600000006ff */
[----:B------:R-:W-:-:S09]  /*2710*/  ULEA UR4, UR23, UR7, 0x3 ;  /* 0x0000000717047291 */ /* 0x000fd2000f8e18ff */
[----:B------:R-:W1:Y:S02]  /*2720*/  SYNCS.PHASECHK.TRANS64.TRYWAIT P0, [UR4], R2 ;  /* 0x00000002ff0075a7 */ /* 0x000e640008001104 */
[----:B-1----:R-:W-:Y:S05]  /*2730*/  @!P0 BRA `(.L_x_44) ;  /* 0x0000006800a88947 */ /* 0x002fea0003800000 */
.L_x_166:
[----:B------:R-:W-:-:S04]  /*2740*/  UIADD3 UR5, UPT, UPT, UR23, 0x1, URZ ;  /* 0x0000000117057890 */ /* 0x000fc8000fffe0ff */
[----:B------:R-:W-:-:S04]  /*2750*/  UISETP.NE.AND UP0, UPT, UR5, 0xd, UPT ;  /* 0x0000000d0500788c */ /* 0x000fc8000bf05270 */
[----:B------:R-:W-:Y:S02]  /*2760*/  USEL UR6, URZ, 0x1, UP0 ;  /* 0x00000001ff067887 */ /* 0x000fe40008000000 */
[----:B------:R-:W-:-:S04]  /*2770*/  USEL UR5, UR5, URZ, UP0 ;  /* 0x000000ff05057287 */ /* 0x000fc80008000000 */
[----:B------:R-:W-:Y:S01]  /*2780*/  ULEA UR4, UR5, UR7, 0x3 ;  /* 0x0000000705047291 */ /* 0x000fe2000f8e18ff */
[----:B-1----:R-:W-:-:S04]  /*2790*/  LOP3.LUT R2, R15, UR6, RZ, 0x3c, !PT ;  /* 0x000000060f027c12 */ /* 0x002fc8000f8e3cff */
[----:B------:R-:W-:-:S04]  /*27a0*/  SHF.L.U32 R3, R2, 0x1f, RZ ;  /* 0x0000001f02037819 */ /* 0x000fc800000006ff */
[----:B------:R-:W1:Y:S02]  /*27b0*/  SYNCS.PHASECHK.TRANS64.TRYWAIT P0, [UR4], R3 ;  /* 0x00000003ff0075a7 */ /* 0x000e640008001104 */
[----:B-1----:R-:W-:Y:S05]  /*27c0*/  @!P0 BRA `(.L_x_45) ;  /* 0x00000068009c8947 */ /* 0x002fea0003800000 */
.L_x_168:
[----:B------:R-:W-:-:S04]  /*27d0*/  UIADD3 UR5, UPT, UPT, UR5, 0x1, URZ ;  /* 0x0000000105057890 */ /* 0x000fc8000fffe0ff */
[----:B------:R-:W-:-:S04]  /*27e0*/  UISETP.NE.AND UP0, UPT, UR5, 0xd, UPT ;  /* 0x0000000d0500788c */ /* 0x000fc8000bf05270 */
[----:B------:R-:W-:Y:S02]  /*27f0*/  USEL UR6, URZ, 0x1, UP0 ;  /* 0x00000001ff067887 */ /* 0x000fe40008000000 */
[----:B------:R-:W-:-:S04]  /*2800*/  USEL UR5, UR5, URZ, UP0 ;  /* 0x000000ff05057287 */ /* 0x000fc80008000000 */
[----:B------:R-:W-:Y:S01]  /*2810*/  ULEA UR4, UR5, UR7, 0x3 ;  /* 0x0000000705047291 */ /* 0x000fe2000f8e18ff */
[----:B------:R-:W-:-:S04]  /*2820*/  LOP3.LUT R2, R2, UR6, RZ, 0x3c, !PT ;  /* 0x0000000602027c12 */ /* 0x000fc8000f8e3cff */
[----:B-1----:R-:W-:-:S04]  /*2830*/  SHF.L.U32 R3, R2, 0x1f, RZ ;  /* 0x0000001f02037819 */ /* 0x002fc800000006ff */
[----:B------:R-:W1:Y:S02]  /*2840*/  SYNCS.PHASECHK.TRANS64.TRYWAIT P0, [UR4], R3 ;  /* 0x00000003ff0075a7 */ /* 0x000e640008001104 */
[----:B-1----:R-:W-:Y:S05]  /*2850*/  @!P0 BRA `(.L_x_46) ;  /* 0x0000006800908947 */ /* 0x002fea0003800000 */
.L_x_170:
        /* <DEDUP_REMOVED lines=9> */
.L_x_172:
        /* <DEDUP_REMOVED lines=9> */
.L_x_174:
        /* <DEDUP_REMOVED lines=9> */
.L_x_176:
        /* <DEDUP_REMOVED lines=9> */
.L_x_178:
        /* <DEDUP_REMOVED lines=9> */
.L_x_180:
        /* <DEDUP_REMOVED lines=9> */
.L_x_182:
        /* <DEDUP_REMOVED lines=9> */
.L_x_184:
        /* <DEDUP_REMOVED lines=9> */
.L_x_186:
        /* <DEDUP_REMOVED lines=9> */
.L_x_188:
[----:B------:R-:W-:-:S04]  /*2d70*/  UIADD3 UR5, UPT, UPT, UR5, 0x1, URZ ;  /* 0x0000000105057890 */ /* 0x000fc8000fffe0ff */
[----:B------:R-:W-:-:S04]  /*2d80*/  UISETP.NE.AND UP0, UPT, UR5, 0xd, UPT ;  /* 0x0000000d0500788c */ /* 0x000fc8000bf05270 */
[----:B------:R-:W-:Y:S02]  /*2d90*/  USEL UR4, URZ, 0x1, UP0 ;  /* 0x00000001ff047887 */ /* 0x000fe40008000000 */
[----:B------:R-:W-:-:S04]  /*2da0*/  USEL UR5, UR5, URZ, UP0 ;  /* 0x000000ff05057287 */ /* 0x000fc80008000000 */
[----:B------:R-:W-:Y:S01]  /*2db0*/  ULEA UR5, UR5, UR7, 0x3 ;  /* 0x0000000705057291 */ /* 0x000fe2000f8e18ff */
[----:B------:R-:W-:-:S04]  /*2dc0*/  LOP3.LUT R2, R2, UR4, RZ, 0x3c, !PT ;  /* 0x0000000402027c12 */ /* 0x000fc8000f8e3cff */
[----:B------:R-:W-:Y:S01]  /*2dd0*/  SHF.L.U32 R2, R2, 0x1f, RZ ;  /* 0x0000001f02027819 */ /* 0x000fe200000006ff */
[----:B-1----:R-:W-:-:S07]  /*2de0*/  IMAD.U32 R0, RZ, RZ, UR5 ;  /* 0x00000005ff007e24 */ /* 0x002fce000f8e00ff */
.L_x_56:
[----:B-1----:R1:W2:Y:S02]  /*2df0*/  SYNCS.PHASECHK.TRANS64.TRYWAIT P0, [R0+URZ], R2 ;  /* 0x00000002000075a7 */ /* 0x0022a400080011ff */
[----:B--2---:R-:W-:Y:S05]  /*2e00*/  @!P0 NANOSLEEP.SYNCS 0x989680 ;  /* 0x009896800000895d */ /* 0x004fea0003900000 */
[----:B------:R-:W2:Y:S02]  /*2e10*/  @!P0 SYNCS.PHASECHK.TRANS64 P0, [R0+URZ], R2 ;  /* 0x00000002000085a7 */ /* 0x000ea400080010ff */
[----:B--2---:R-:W-:Y:S05]  /*2e20*/  @P0 EXIT ;  /* 0x000000000000094d */ /* 0x004fea0003800000 */
[----:B------:R-:W-:Y:S05]  /*2e30*/  BRA `(.L_x_56) ;  /* 0xfffffffc00ec7947 */ /* 0x000fea000383ffff */
.L_x_23:
[----:B------:R-:W-:-:S04]  /*2e40*/  UISETP.NE.AND UP1, UPT, UR46, URZ, UPT ;  /* 0x000000ff2e00728c */ /* 0x000fc8000bf25270 */
[----:B------:R-:W-:-:S09]  /*2e50*/  UISETP.NE.OR UP1, UPT, UR10, 0x1, UP1 ;  /* 0x000000010a00788c */ /* 0x000fd20008f25670 */
[----:B------:R-:W-:Y:S05]  /*2e60*/  BRA.U UP1, `(.L_x_57) ;  /* 0x0000000501487547 */ /* 0x000fea000b800000 */
[----:B------:R-:W-:Y:S01]  /*2e70*/  ISETP.GE.U32.AND P2, PT, R0, 0x2, PT ;  /* 0x000000020000780c */ /* 0x000fe20003f46070 */
[----:B------:R-:W-:Y:S01]  /*2e80*/  IMAD.MOV.U32 R12, RZ, RZ, 0x1 ;  /* 0x00000001ff0c7424 */ /* 0x000fe200078e00ff */
[----:B------:R-:W-:Y:S02]  /*2e90*/  CS2R R10, SRZ ;  /* 0x00000000000a7805 */ /* 0x000fe4000001ff00 */
[----:B------:R-:W-:Y:S01]  /*2ea0*/  CS2R R8, SRZ ;  /* 0x0000000000087805 */ /* 0x000fe2000001ff00 */
[----:B------:R-:W-:Y:S01]  /*2eb0*/  UMOV UR4, 0x400 ;  /* 0x0000040000047882 */ /* 0x000fe20000000000 */
[----:B------:R-:W-:Y:S01]  /*2ec0*/  UMOV UR6, URZ ;  /* 0x000000ff00067c82 */ /* 0x000fe20008000000 */
[----:B------:R-:W-:-:S12]  /*2ed0*/  ULEA UR46, UR46, UR4, 0x18 ;  /* 0x000000042e2e7291 */ /* 0x000fd8000f8ec0ff */
.L_x_61:
[----:B------:R-:W-:Y:S02]  /*2ee0*/  LEA R2, R8, UR46, 0x3 ;  /* 0x0000002e08027c11 */ /* 0x000fe4000f8e18ff */
[----:B------:R-:W-:-:S03]  /*2ef0*/  SHF.L.U32 R4, R9, 0x1f, RZ ;  /* 0x0000001f09047819 */ /* 0x000fc600000006ff */
[----:B------:R-:W-:Y:S01]  /*2f00*/  VIADD R5, R2, 0x190 ;  /* 0x0000019002057836 */ /* 0x000fe20000000000 */
[----:B------:R-:W1:Y:S02]  /*2f10*/  SYNCS.PHASECHK.TRANS64.TRYWAIT P0, [R2+URZ+0x180], R4 ;  /* 0x00018004020075a7 */ /* 0x000e6400080011ff */
[----:B-1----:R-:W-:Y:S05]  /*2f20*/  @!P0 BRA `(.L_x_58) ;  /* 0x0000006400cc8947 */ /* 0x002fea0003800000 */
.L_x_189:
[----:B------:R-:W-:Y:S01]  /*2f30*/  ULEA UR5, UR6, UR46, 0x3 ;  /* 0x0000002e06057291 */ /* 0x000fe2000f8e18ff */
[----:B-1----:R-:W-:Y:S01]  /*2f40*/  PRMT R2, RZ, 0x654, R5 ;  /* 0x00000654ff027816 */ /* 0x002fe20000000005 */
[----:B------:R-:W-:Y:S01]  /*2f50*/  @!P2 IMAD.MOV.U32 R4, RZ, RZ, 0x10 ;  /* 0x00000010ff04a424 */ /* 0x000fe200078e00ff */
[----:B------:R-:W-:Y:S01]  /*2f60*/  SHF.L.U32 R5, R12, 0x1f, RZ ;  /* 0x0000001f0c057819 */ /* 0x000fe200000006ff */
[----:B------:R-:W-:Y:S01]  /*2f70*/  UIADD3 UR4, UPT, UPT, UR5, 0x120, URZ ;  /* 0x0000012005047890 */ /* 0x000fe2000fffe0ff */
[----:B------:R1:W-:Y:S05]  /*2f80*/  SYNCS.ARRIVE.TRANS64.RED.A1T0 RZ, [R2+URZ], RZ ;  /* 0x000000ff02ff79a7 */ /* 0x0003ea00081004ff */
[----:B------:R-:W-:Y:S01]  /*2f90*/  IMAD.U32 R6, RZ, RZ, UR4 ;  /* 0x00000004ff067e24 */ /* 0x000fe2000f8e00ff */
[----:B------:R-:W2:Y:S04]  /*2fa0*/  SYNCS.PHASECHK.TRANS64.TRYWAIT P0, [UR5+0x130], R5 ;  /* 0x00013005ff0075a7 */ /* 0x000ea80008001105 */
[----:B------:R-:W-:Y:S01]  /*2fb0*/  PRMT R6, R0, 0x654, R6 ;  /* 0x0000065400067816 */ /* 0x000fe20000000006 */
[----:B-12---:R-:W-:Y:S06]  /*2fc0*/  @!P0 BRA `(.L_x_59) ;  /* 0x0000006400b88947 */ /* 0x006fec0003800000 */
.L_x_191:
[----:B------:R-:W-:Y:S01]  /*2fd0*/  ULEA UR4, UR6, UR46, 0x4 ;  /* 0x0000002e06047291 */ /* 0x000fe2000f8e20ff */
[----:B------:R-:W-:Y:S01]  /*2fe0*/  SEL R3, R6, R3, !P2 ;  /* 0x0000000306037207 */ /* 0x000fe20005000000 */
[----:B------:R-:W-:Y:S01]  /*2ff0*/  UIADD3 UR5, UPT, UPT, UR5, 0x120, URZ ;  /* 0x0000012005057890 */ /* 0x000fe2000fffe0ff */
[----:B-1----:R-:W-:Y:S01]  /*3000*/  LEA R2, R11, UR46, 0x3 ;  /* 0x0000002e0b027c11 */ /* 0x002fe2000f8e18ff */
[----:B------:R-:W-:Y:S01]  /*3010*/  UIADD3 UR4, UPT, UPT, UR4, 0x1b0, URZ ;  /* 0x000001b004047890 */ /* 0x000fe2000fffe0ff */
[----:B------:R1:W-:Y:S01]  /*3020*/  @!P2 SYNCS.ARRIVE.TRANS64.RED RZ, [R3+URZ], R4 ;  /* 0x0000000403ffa9a7 */ /* 0x0003e200080004ff */
[----:B------:R-:W-:Y:S01]  /*3030*/  UIADD3 UR6, UPT, UPT, UR6, 0x1, URZ ;  /* 0x0000000106067890 */ /* 0x000fe2000fffe0ff */
[----:B------:R-:W-:-:S03]  /*3040*/  VIADD R8, R8, 0x1 ;  /* 0x0000000108087836 */ /* 0x000fc60000000000 */
[----:B------:R-:W-:Y:S02]  /*3050*/  UISETP.NE.AND UP0, UPT, UR6, 0x2, UPT ;  /* 0x000000020600788c */ /* 0x000fe4000bf05270 */
[----:B------:R-:W-:Y:S01]  /*3060*/  ISETP.NE.AND P0, PT, R8, 0x2, PT ;  /* 0x000000020800780c */ /* 0x000fe20003f05270 */
[----:B------:R-:W-:Y:S06]  /*3070*/  UGETNEXTWORKID.BROADCAST [UR4], [UR5] ;  /* 0x00000000040073ca */ /* 0x000fec0008000100 */
[----:B------:R-:W-:Y:S02]  /*3080*/  USEL UR4, URZ, 0x1, UP0 ;  /* 0x00000001ff047887 */ /* 0x000fe40008000000 */
[----:B------:R-:W-:-:S04]  /*3090*/  USEL UR6, UR6, URZ, UP0 ;  /* 0x000000ff06067287 */ /* 0x000fc80008000000 */
[----:B------:R-:W-:Y:S02]  /*30a0*/  LOP3.LUT R12, R12, UR4, RZ, 0x3c, !PT ;  /* 0x000000040c0c7c12 */ /* 0x000fe4000f8e3cff */
[----:B-1----:R-:W-:-:S04]  /*30b0*/  SHF.L.U32 R4, R10, 0x1f, RZ ;  /* 0x0000001f0a047819 */ /* 0x002fc800000006ff */
[----:B------:R-:W1:Y:S02]  /*30c0*/  SYNCS.PHASECHK.TRANS64.TRYWAIT P1, [R2+URZ+0x120], R4 ;  /* 0x00012004020075a7 */ /* 0x000e6400080211ff */
[----:B-1----:R-:W-:Y:S05]  /*30d0*/  @!P1 BRA `(.L_x_60) ;  /* 0x00000064008c9947 */ /* 0x002fea0003800000 */
.L_x_192:
[C---:B-1----:R-:W-:Y:S01]  /*30e0*/  LEA R4, R11.reuse, UR46, 0x4 ;  /* 0x0000002e0b047c11 */ /* 0x042fe2000f8e20ff */
[----:B------:R-:W-:Y:S01]  /*30f0*/  VIADD R2, R2, 0x130 ;  /* 0x0000013002027836 */ /* 0x000fe20000000000 */
[----:B------:R-:W-:Y:S01]  /*3100*/  SEL R8, R8, RZ, P0 ;  /* 0x000000ff08087207 */ /* 0x000fe20000000000 */
[----:B------:R-:W-:-:S03]  /*3110*/  VIADD R11, R11, 0x1 ;  /* 0x000000010b0b7836 */ /* 0x000fc60000000000 */
[----:B------:R-:W1:Y:S01]  /*3120*/  LDS.128 R4, [R4+0x1b0] ;  /* 0x0001b00004047984 */ /* 0x000e620000000c00 */
[----:B------:R-:W-:Y:S02]  /*3130*/  PRMT R2, RZ, 0x654, R2 ;  /* 0x00000654ff027816 */ /* 0x000fe40000000002 */
[C---:B------:R-:W-:Y:S01]  /*3140*/  ISETP.NE.AND P1, PT, R11.reuse, 0x2, PT ;  /* 0x000000020b00780c */ /* 0x040fe20003f25270 */
[----:B------:R-:W-:Y:S01]  /*3150*/  @!PT LDS RZ, [RZ] ;  /* 0x00000000fffff984 */ /* 0x000fe20000000800 */
[----:B------:R-:W-:Y:S01]  /*3160*/  @!PT LDS RZ, [RZ] ;  /* 0x00000000fffff984 */ /* 0x000fe20000000800 */
[----:B------:R-:W-:Y:S01]  /*3170*/  @!PT LDS RZ, [RZ] ;  /* 0x00000000fffff984 */ /* 0x000fe20000000800 */
[----:B------:R-:W-:Y:S01]  /*3180*/  @!PT LDS RZ, [RZ] ;  /* 0x00000000fffff984 */ /* 0x000fe20000000800 */
[----:B------:R2:W-:Y:S06]  /*3190*/  MEMBAR.ALL.CTA ;  /* 0x0000000000007992 */ /* 0x0005ec0000008000 */
[----:B--2---:R-:W2:Y:S01]  /*31a0*/  FENCE.VIEW.ASYNC.S ;  /* 0x00000000000073c6 */ /* 0x004ea20000000000 */
[----:B------:R-:W-:Y:S01]  /*31b0*/  SEL R11, R11, RZ, P1 ;  /* 0x000000ff0b0b7207 */ /* 0x000fe20000800000 */
[----:B--2---:R2:W-:Y:S01]  /*31c0*/  SYNCS.ARRIVE.TRANS64.RED.A1T0 RZ, [R2+URZ], RZ ;  /* 0x000000ff02ff79a7 */ /* 0x0045e200081004ff */
[----:B-1----:R-:W-:-:S02]  /*31d0*/  LOP3.LUT P3, RZ, R6, 0x1, RZ, 0xc0, !PT ;  /* 0x0000000106ff7812 */ /* 0x002fc4000786c0ff */
[----:B------:R-:W-:-:S04]  /*31e0*/  SEL R4, RZ, 0x1, P1 ;  /* 0x00000001ff047807 */ /* 0x000fc80000800000 */
[----:B------:R-:W-:Y:S02]  /*31f0*/  LOP3.LUT R10, R10, R4, RZ, 0x3c, !PT ;  /* 0x000000040a0a7212 */ /* 0x000fe400078e3cff */
[----:B--2---:R-:W-:-:S04]  /*3200*/  SEL R2, RZ, 0x1, P0 ;  /* 0x00000001ff027807 */ /* 0x004fc80000000000 */
[----:B------:R-:W-:Y:S01]  /*3210*/  LOP3.LUT R9, R9, R2, RZ, 0x3c, !PT ;  /* 0x0000000209097212 */ /* 0x000fe200078e3cff */
[----:B------:R-:W-:Y:S06]  /*3220*/  @P3 BRA `(.L_x_61) ;  /* 0xfffffffc002c3947 */ /* 0x000fec000383ffff */
[----:B------:R-:W-:Y:S01]  /*3230*/  ULEA UR5, UR6, UR46, 0x3 ;  /* 0x0000002e06057291 */ /* 0x000fe2000f8e18ff */
[----:B------:R-:W-:-:S08]  /*3240*/  SHF.L.U32 R2, R12, 0x1f, RZ ;  /* 0x0000001f0c027819 */ /* 0x000fd000000006ff */
[----:B------:R-:W1:Y:S02]  /*3250*/  SYNCS.PHASECHK.TRANS64 P0, [UR5+0x130], R2 ;  /* 0x00013002ff0075a7 */ /* 0x000e640008001005 */
[----:B-1----:R-:W-:Y:S05]  /*3260*/  @P0 BRA `(.L_x_62) ;  /* 0x0000000000080947 */ /* 0x002fea0003800000 */
[----:B------:R-:W1:Y:S02]  /*3270*/  SYNCS.PHASECHK.TRANS64.TRYWAIT P0, [UR5+0x130], R2 ;  /* 0x00013002ff0075a7 */ /* 0x000e640008001105 */
[----:B-1----:R-:W-:Y:S05]  /*3280*/  @!P0 BRA `(.L_x_63) ;  /* 0x0000006400348947 */ /* 0x002fea0003800000 */
.L_x_62:
[----:B------:R-:W-:-:S04]  /*3290*/  UIADD3 UR4, UPT, UPT, UR6, 0x1, URZ ;  /* 0x0000000106047890 */ /* 0x000fc8000fffe0ff */
[----:B------:R-:W-:-:S04]  /*32a0*/  UISETP.NE.AND UP0, UPT, UR4, 0x2, UPT ;  /* 0x000000020400788c */ /* 0x000fc8000bf05270 */
[----:B------:R-:W-:Y:S02]  /*32b0*/  USEL UR7, URZ, 0x1, UP0 ;  /* 0x00000001ff077887 */ /* 0x000fe40008000000 */
[----:B------:R-:W-:-:S04]  /*32c0*/  USEL UR4, UR4, URZ, UP0 ;  /* 0x000000ff04047287 */ /* 0x000fc80008000000 */
[----:B------:R-:W-:Y:S01]  /*32d0*/  ULEA UR4, UR4, UR46, 0x3 ;  /* 0x0000002e04047291 */ /* 0x000fe2000f8e18ff */
[----:B-1----:R-:W-:-:S04]  /*32e0*/  LOP3.LUT R2, R12, UR7, RZ, 0x3c, !PT ;  /* 0x000000070c027c12 */ /* 0x002fc8000f8e3cff */
[----:B------:R-:W-:-:S04]  /*32f0*/  SHF.L.U32 R0, R2, 0x1f, RZ ;  /* 0x0000001f02007819 */ /* 0x000fc800000006ff */
[----:B------:R-:W1:Y:S02]  /*3300*/  SYNCS.PHASECHK.TRANS64 P0, [UR4+0x130], R0 ;  /* 0x00013000ff0075a7 */ /* 0x000e640008001004 */
[----:B-1----:R-:W-:Y:S05]  /*3310*/  @P0 EXIT ;  /* 0x000000000000094d */ /* 0x002fea0003800000 */
[----:B------:R-:W-:Y:S02]  /*3320*/  SHF.L.U32 R2, R2, 0x1f, RZ ;  /* 0x0000001f02027819 */ /* 0x000fe400000006ff */
[----:B------:R-:W-:-:S07]  /*3330*/  MOV R0, UR4 ;  /* 0x0000000400007c02 */ /* 0x000fce0008000f00 */
.L_x_64:
[----:B-1----:R1:W2:Y:S02]  /*3340*/  SYNCS.PHASECHK.TRANS64.TRYWAIT P0, [R0+URZ+0x130], R2 ;  /* 0x00013002000075a7 */ /* 0x0022a400080011ff */
[----:B--2---:R-:W-:Y:S05]  /*3350*/  @!P0 NANOSLEEP.SYNCS 0x989680 ;  /* 0x009896800000895d */ /* 0x004fea0003900000 */
[----:B------:R-:W2:Y:S02]  /*3360*/  @!P0 SYNCS.PHASECHK.TRANS64 P0, [R0+URZ+0x130], R2 ;  /* 0x00013002000085a7 */ /* 0x000ea400080010ff */
[----:B--2---:R-:W-:Y:S05]  /*3370*/  @P0 EXIT ;  /* 0x000000000000094d */ /* 0x004fea0003800000 */
[----:B------:R-:W-:Y:S05]  /*3380*/  BRA `(.L_x_64) ;  /* 0xfffffffc00ec7947 */ /* 0x000fea000383ffff */
.L_x_57:
[----:B------:R-:W-:Y:S05]  /*3390*/  BRA.U UP4, `(.L_x_65) ;  /* 0x0000001104d87547 */ /* 0x000fea000b800000 */
[----:B------:R-:W-:Y:S01]  /*33a0*/  UMOV UR6, 0x40 ;  /* 0x0000004000067882 */ /* 0x000fe20000000000 */
[----:B------:R-:W-:Y:S01]  /*33b0*/  NOP ;  /* 0x0000000000007918 */ /* 0x000fe20000000000 */
[----:B------:R-:W-:Y:S01]  /*33c0*/  ULEA UR6, UR46, UR6, 0x18 ;  /* 0x000000062e067291 */ /* 0x000fe2000f8ec0ff */
[----:B------:R-:W-:Y:S02]  /*33d0*/  UMOV UR7, 0x400 ;  /* 0x0000040000077882 */ /* 0x000fe40000000000 */
[----:B------:R-:W-:-:S06]  /*33e0*/  ULEA UR46, UR46, UR7, 0x18 ;  /* 0x000000072e2e7291 */ /* 0x000fcc000f8ec0ff */
[----:B------:R-:W1:Y:S02]  /*33f0*/  LDS.U8 R0, [UR6+0x1c] ;  /* 0x00001c06ff007984 */ /* 0x000e640008000000 */
[----:B-1----:R-:W-:-:S13]  /*3400*/  ISETP.NE.AND P0, PT, R0, RZ, PT ;  /* 0x000000ff0000720c */ /* 0x002fda0003f05270 */
[----:B------:R-:W-:Y:S05]  /*3410*/  @P0 BRA `(.L_x_66) ;  /* 0x0000000400080947 */ /* 0x000fea0003800000 */
[----:B------:R-:W-:Y:S02]  /*3420*/  UISETP.NE.U32.AND UP0, UPT, UR5, 0x1, UPT ;  /* 0x000000010500788c */ /* 0x000fe4000bf05070 */
[----:B------:R-:W-:-:S07]  /*3430*/  UIADD3 UR8, UPT, UPT, UR6, 0x8, URZ ;  /* 0x0000000806087890 */ /* 0x000fce000fffe0ff */
[----:B------:R-:W-:Y:S05]  /*3440*/  BRA.U !UP0, `(.L_x_67) ;  /* 0x00000001089c7547 */ /* 0x000fea000b800000 */
[----:B------:R-:W-:Y:S01]  /*3450*/  ELECT P0, URZ, PT ;  /* 0x0000000000ff782f */ /* 0x000fe20003800000 */
[----:B------:R-:W-:-:S12]  /*3460*/  BSSY B0, `(.L_x_67) ;  /* 0x0000025000007945 */ /* 0x000fd80003800000 */
[----:B------:R-:W-:Y:S05]  /*3470*/  @!P0 BRA `(.L_x_68) ;  /* 0x00000000008c8947 */ /* 0x000fea0003800000 */
[----:B------:R-:W-:-:S05]  /*3480*/  UMOV UR7, 0x10 ;  /* 0x0000001000077882 */ /* 0x000fca0000000000 */
[----:B------:R-:W-:Y:S04]  /*3490*/  DEPBAR.LE SB1, 0x36 ;  /* 0x00009d800000791a */ /* 0x000fe80000000000 */
[----:B------:R-:W1:Y:S02]  /*34a0*/  UTCATOMSWS.2CTA.FIND_AND_SET.ALIGN UP1, UR7, UR7 ;  /* 0x00000007000775e3 */ /* 0x000e640008220800 */
[----:B-1----:R-:W-:Y:S01]  /*34b0*/  MOV R8, UR7 ;  /* 0x0000000700087c02 */ /* 0x002fe20008000f00 */
[----:B------:R-:W-:Y:S06]  /*34c0*/  BRA.U UP1, `(.L_x_69) ;  /* 0x0000000101187547 */ /* 0x000fec000b800000 */
.L_x_70:
[----:B------:R-:W-:Y:S05]  /*34d0*/  NANOSLEEP 0x64 ;  /* 0x000000640000795d */ /* 0x000fea0003800000 */
[----:B------:R-:W-:-:S05]  /*34e0*/  UMOV UR7, 0x10 ;  /* 0x0000001000077882 */ /* 0x000fca0000000000 */
[----:B------:R-:W-:Y:S04]  /*34f0*/  DEPBAR.LE SB1, 0x36 ;  /* 0x00009d800000791a */ /* 0x000fe80000000000 */
[----:B------:R-:W1:Y:S02]  /*3500*/  UTCATOMSWS.2CTA.FIND_AND_SET.ALIGN UP1, UR7, UR7 ;  /* 0x00000007000775e3 */ /* 0x000e640008220800 */
[----:B-1----:R-:W-:Y:S01]  /*3510*/  MOV R8, UR7 ;  /* 0x0000000700087c02 */ /* 0x002fe20008000f00 */
[----:B------:R-:W-:Y:S05]  /*3520*/  BRA.U !UP1, `(.L_x_70) ;  /* 0xfffffffd09e87547 */ /* 0x000fea000b83ffff */
.L_x_69:
[----:B------:R-:W1:Y:S01]  /*3530*/  LDS R4, [UR6+0x10] ;  /* 0x00001006ff047984 */ /* 0x000e620008000800 */
[----:B------:R-:W-:Y:S01]  /*3540*/  IMAD.U32 R0, RZ, RZ, UR46 ;  /* 0x0000002eff007e24 */ /* 0x000fe2000f8e00ff */
[----:B------:R-:W-:-:S03]  /*3550*/  MOV R2, UR4 ;  /* 0x0000000400027c02 */ /* 0x000fc60008000f00 */
[----:B------:R-:W-:Y:S01]  /*3560*/  VIADD R0, R0, 0x1d0 ;  /* 0x000001d000007836 */ /* 0x000fe20000000000 */
[----:B-1----:R-:W-:-:S04]  /*3570*/  SHF.L.U32 R4, R4, 0x1f, RZ ;  /* 0x0000001f04047819 */ /* 0x002fc800000006ff */
[----:B------:R-:W1:Y:S02]  /*3580*/  SYNCS.PHASECHK.TRANS64.TRYWAIT P0, [UR6+0x8], R4 ;  /* 0x00000804ff0075a7 */ /* 0x000e640008001106 */
[----:B-1----:R-:W-:Y:S05]  /*3590*/  @P0 BRA `(.L_x_71) ;  /* 0x0000000000080947 */ /* 0x002fea0003800000 */
[----:B------:R-:W1:Y:S02]  /*35a0*/  SYNCS.PHASECHK.TRANS64.TRYWAIT P0, [UR6+0x8], R4 ;  /* 0x00000804ff0075a7 */ /* 0x000e640008001106 */
[----:B-1----:R-:W-:Y:S05]  /*35b0*/  @!P0 BRA `(.L_x_72) ;  /* 0x0000006000808947 */ /* 0x002fea0003800000 */
.L_x_71:
[----:B------:R-:W-:Y:S01]  /*35c0*/  PRMT R2, R2, 0x654, R0 ;  /* 0x0000065402027816 */ /* 0x000fe20000000000 */
[----:B------:R-:W-:Y:S01]  /*35d0*/  HFMA2 R0, -RZ, RZ, 0, 5.9604644775390625e-08 ;  /* 0x00000001ff007431 */ /* 0x000fe200000001ff */
[----:B------:R-:W-:Y:S01]  /*35e0*/  UPRMT UR7, UR4, 0x654, UR8 ;  /* 0x0000065404077896 */ /* 0x000fe20008000008 */
[----:B------:R-:W-:Y:S02]  /*35f0*/  IMAD.MOV.U32 R6, RZ, RZ, 0xffff ;  /* 0x0000ffffff067424 */ /* 0x000fe400078e00ff */
[----:B-1----:R-:W-:Y:S02]  /*3600*/  IMAD.MOV.U32 R4, RZ, RZ, 0x4 ;  /* 0x00000004ff047424 */ /* 0x002fe400078e00ff */
[----:B------:R-:W-:Y:S01]  /*3610*/  IMAD.SHL.U32 R7, R8, 0x20, RZ ;  /* 0x0000002008077824 */ /* 0x000fe200078e00ff */
[----:B------:R-:W-:Y:S02]  /*3620*/  MOV R3, UR7 ;  /* 0x0000000700037c02 */ /* 0x000fe40008000f00 */
[-C--:B------:R-:W-:Y:S01]  /*3630*/  SHF.L.U32 R6, R6, R8.reuse, RZ ;  /* 0x0000000806067219 */ /* 0x080fe200000006ff */
[----:B------:R1:W-:Y:S01]  /*3640*/  SYNCS.ARRIVE.TRANS64.RED RZ, [UR7], R4 ;  /* 0x00000004ffff79a7 */ /* 0x0003e20008000407 */
[----:B------:R-:W-:Y:S01]  /*3650*/  SHF.L.U32 R5, R0, R8, RZ ;  /* 0x0000000800057219 */ /* 0x000fe200000006ff */
[----:B------:R1:W-:Y:S04]  /*3660*/  STS [UR46+0x1d0], R7 ;  /* 0x0001d007ff007988 */ /* 0x0003e8000800082e */
[----:B------:R1:W-:Y:S04]  /*3670*/  STAS [R2.64], R8 ;  /* 0x0000000802007dbd */ /* 0x0003e8000c0008ff */
[----:B------:R1:W-:Y:S04]  /*3680*/  ATOMS.OR RZ, [UR6+0x14], R6 ;  /* 0x00001406ffff798c */ /* 0x0003e8000b000006 */
[----:B------:R1:W-:Y:S04]  /*3690*/  ATOMS.OR RZ, [UR6+0x18], R5 ;  /* 0x00001805ffff798c */ /* 0x0003e8000b000006 */
[----:B------:R1:W-:Y:S02]  /*36a0*/  ATOMS.XOR RZ, [UR6+0x10], R0 ;  /* 0x00001000ffff798c */ /* 0x0003e4000b800006 */
.L_x_68:
[----:B------:R-:W-:Y:S05]  /*36b0*/  BSYNC B0 ;  /* 0x0000000000007941 */ /* 0x000fea0003800000 */
.L_x_67:
[----:B------:R-:W-:Y:S05]  /*36c0*/  BRA.U UP0, `(.L_x_73) ;  /* 0x00000001006c7547 */ /* 0x000fea000b800000 */
[----:B------:R-:W-:-:S03]  /*36d0*/  UMOV UR7, 0xffffffff ;  /* 0xffffffff00077882 */ /* 0x000fc60000000000 */
[----:B------:R-:W-:Y:S05]  /*36e0*/  BRA.DIV UR7, `(.L_x_74) ;  /* 0x00000062074c7947 */ /* 0x000fea000b800000 */
[----:B------:R-:W-:-:S13]  /*36f0*/  ELECT P6, URZ, PT ;  /* 0x0000000000ff782f */ /* 0x000fda00038c0000 */
.L_x_196:
[----:B------:R-:W-:Y:S05]  /*3700*/  @!P6 BRA `(.L_x_73) ;  /* 0x00000000005ce947 */ /* 0x000fea0003800000 */
[----:B-1----:R-:W1:Y:S02]  /*3710*/  LDS R2, [UR6+0x10] ;  /* 0x00001006ff027984 */ /* 0x002e640008000800 */
[----:B-1----:R-:W-:-:S04]  /*3720*/  SHF.L.U32 R2, R2, 0x1f, RZ ;  /* 0x0000001f02027819 */ /* 0x002fc800000006ff */
[----:B------:R-:W1:Y:S02]  /*3730*/  SYNCS.PHASECHK.TRANS64.TRYWAIT P0, [UR6+0x8], R2 ;  /* 0x00000802ff0075a7 */ /* 0x000e640008001106 */
[----:B-1----:R-:W-:Y:S05]  /*3740*/  @P0 BRA `(.L_x_75) ;  /* 0x0000000000080947 */ /* 0x002fea0003800000 */
[----:B------:R-:W1:Y:S02]  /*3750*/  SYNCS.PHASECHK.TRANS64.TRYWAIT P0, [UR6+0x8], R2 ;  /* 0x00000802ff0075a7 */ /* 0x000e640008001106 */
[----:B-1----:R-:W-:Y:S05]  /*3760*/  @!P0 BRA `(.L_x_76) ;  /* 0x00000060004c8947 */ /* 0x002fea0003800000 */
.L_x_75:
[----:B------:R-:W2:Y:S01]  /*3770*/  LDS R4, [UR46+0x1d0] ;  /* 0x0001d02eff047984 */ /* 0x000ea20008000800 */
[----:B-1----:R-:W-:Y:S02]  /*3780*/  HFMA2 R0, -RZ, RZ, 0, 5.9604644775390625e-08 ;  /* 0x00000001ff007431 */ /* 0x002fe400000001ff */
[----:B------:R-:W-:Y:S01]  /*3790*/  IMAD.MOV.U32 R2, RZ, RZ, 0xffff ;  /* 0x0000ffffff027424 */ /* 0x000fe200078e00ff */
[----:B------:R-:W-:Y:S01]  /*37a0*/  UPRMT UR7, UR4, 0x654, UR8 ;  /* 0x0000065404077896 */ /* 0x000fe20008000008 */
[----:B--2---:R-:W-:-:S03]  /*37b0*/  IMAD.SHL.U32 R3, R4, 0x20, RZ ;  /* 0x0000002004037824 */ /* 0x004fc600078e00ff */
[-C--:B------:R-:W-:Y:S02]  /*37c0*/  SHF.L.U32 R2, R2, R4.reuse, RZ ;  /* 0x0000000402027219 */ /* 0x080fe400000006ff */
[----:B------:R-:W-:Y:S01]  /*37d0*/  SHF.L.U32 R4, R0, R4, RZ ;  /* 0x0000000400047219 */ /* 0x000fe200000006ff */
[----:B------:R2:W-:Y:S04]  /*37e0*/  STS [UR46+0x1d0], R3 ;  /* 0x0001d003ff007988 */ /* 0x0005e8000800082e */
[----:B------:R2:W-:Y:S04]  /*37f0*/  ATOMS.OR RZ, [UR6+0x14], R2 ;  /* 0x00001402ffff798c */ /* 0x0005e8000b000006 */
[----:B------:R2:W-:Y:S01]  /*3800*/  ATOMS.OR RZ, [UR6+0x18], R4 ;  /* 0x00001804ffff798c */ /* 0x0005e2000b000006 */
[----:B------:R-:W-:Y:S03]  /*3810*/  SYNCS.ARRIVE.TRANS64.RED.A1T0 RZ, [UR7], RZ ;  /* 0x000000ffffff79a7 */ /* 0x000fe60008100407 */
[----:B------:R2:W-:Y:S01]  /*3820*/  ATOMS.XOR RZ, [UR6+0x10], R0 ;  /* 0x00001000ffff798c */ /* 0x0005e2000b800006 */
[----:B------:R-:W-:Y:S05]  /*3830*/  BRA `(.L_x_73) ;  /* 0x0000000000107947 */ /* 0x000fea0003800000 */
.L_x_66:
[----:B------:R-:W-:Y:S02]  /*3840*/  MOV R0, 0xffffffff ;  /* 0xffffffff00007802 */ /* 0x000fe40000000f00 */
[----:B------:R-:W-:-:S03]  /*3850*/  MOV R2, 0x3880 ;  /* 0x0000388000027802 */ /* 0x000fc60000000f00 */
[----:B------:R1:W-:Y:S04]  /*3860*/  STS [UR46+0x1d0], R0 ;  /* 0x0001d000ff007988 */ /* 0x0003e8000800082e */
[----:B-1---5:R-:W-:Y:S05]  /*3870*/  CALL.REL.NOINC `($__internal_1_$__cuda_sm10x_tcgen05_guardrail_trap_phase_invalid_during_alloc) ;  /* 0x0000006800207944 */ /* 0x022fea0003c00000 */
.L_x_73:
[----:B------:R-:W-:Y:S05]  /*3880*/  WARPSYNC.ALL ;  /* 0x0000000000007948 */ /* 0x000fea0003800000 */
[----:B------:R-:W3:Y:S01]  /*3890*/  S2UR UR7, SR_CgaCtaId ;  /* 0x00000000000779c3 */ /* 0x000ee20000008800 */
[----:B------:R-:W-:Y:S01]  /*38a0*/  UMOV UR6, 0x400 ;  /* 0x0000040000067882 */ /* 0x000fe20000000000 */
[----:B------:R-:W-:-:S06]  /*38b0*/  NOP ;  /* 0x0000000000007918 */ /* 0x000fcc0000000000 */
[----:B------:R-:W-:Y:S06]  /*38c0*/  BAR.ARV 0x6, 0xa0 ;  /* 0x0182800000007b1d */ /* 0x000fec0000002000 */
[----:B------:R-:W4:Y:S01]  /*38d0*/  LDCU UR8, c[0x0][0x38c] ;  /* 0x00007180ff0877ac */ /* 0x000f220008000800 */
[----:B------:R-:W-:Y:S01]  /*38e0*/  LOP3.LUT R11, R11, 0xffff, RZ, 0xc0, !PT ;  /* 0x0000ffff0b0b7812 */ /* 0x000fe200078ec0ff */
[----:B------:R-:W-:Y:S01]  /*38f0*/  IMAD.MOV.U32 R9, RZ, RZ, 0x1 ;  /* 0x00000001ff097424 */ /* 0x000fe200078e00ff */
[----:B------:R-:W-:Y:S01]  /*3900*/  LOP3.LUT R10, R10, 0xffff, RZ, 0xc0, !PT ;  /* 0x0000ffff0a0a7812 */ /* 0x000fe200078ec0ff */
[----:B-1----:R-:W-:Y:S01]  /*3910*/  IMAD.MOV.U32 R8, RZ, RZ, RZ ;  /* 0x000000ffff087224 */ /* 0x002fe200078e00ff */
[----:B------:R-:W-:-:S02]  /*3920*/  R2UR UR12, R11 ;  /* 0x000000000b0c72ca */ /* 0x000fc400000e0000 */
[----:B--2---:R-:W-:Y:S02]  /*3930*/  CS2R R2, SRZ ;  /* 0x0000000000027805 */ /* 0x004fe4000001ff00 */
[----:B------:R-:W-:Y:S01]  /*3940*/  R2UR UR11, R10 ;  /* 0x000000000a0b72ca */ /* 0x000fe200000e0000 */
[----:B------:R-:W-:Y:S01]  /*3950*/  UMOV UR19, URZ ;  /* 0x000000ff00137c82 */ /* 0x000fe20008000000 */
[----:B------:R-:W-:Y:S01]  /*3960*/  UMOV UR18, URZ ;  /* 0x000000ff00127c82 */ /* 0x000fe20008000000 */
[----:B---3--:R-:W-:Y:S01]  /*3970*/  ULEA UR7, UR7, UR6, 0x18 ;  /* 0x0000000607077291 */ /* 0x008fe2000f8ec0ff */
[----:B------:R-:W-:Y:S01]  /*3980*/  UMOV UR17, URZ ;  /* 0x000000ff00117c82 */ /* 0x000fe20008000000 */
[----:B------:R-:W-:Y:S02]  /*3990*/  UISETP.NE.AND UP2, UPT, UR5, URZ, UPT ;  /* 0x000000ff0500728c */ /* 0x000fe4000bf45270 */
[----:B------:R-:W-:Y:S02]  /*39a0*/  UIADD3 UR13, UPT, UPT, UR7, 0x4300, URZ ;  /* 0x00004300070d7890 */ /* 0x000fe4000fffe0ff */
[----:B------:R-:W-:-:S03]  /*39b0*/  UIADD3 UR14, UPT, UPT, UR7, 0x1e300, URZ ;  /* 0x0001e300070e7890 */ /* 0x000fc6000fffe0ff */
[----:B------:R-:W1:Y:S01]  /*39c0*/  LDS R0, [UR7+0x1d0] ;  /* 0x0001d007ff007984 */ /* 0x000e620008000800 */
[----:B----4-:R-:W-:Y:S02]  /*39d0*/  UIADD3 UR8, UPT, UPT, UR8, 0x3f, URZ ;  /* 0x0000003f08087890 */ /* 0x010fe4000fffe0ff */
[----:B------:R-:W-:Y:S02]  /*39e0*/  USHF.R.U32.HI UR13, URZ, 0x4, UR13 ;  /* 0x00000004ff0d7899 */ /* 0x000fe4000801160d */
[----:B------:R-:W-:Y:S02]  /*39f0*/  USHF.R.S32.HI UR6, URZ, 0x1f, UR8 ;  /* 0x0000001fff067899 */ /* 0x000fe40008011408 */
[----:B------:R-:W-:Y:S02]  /*3a00*/  USHF.R.U32.HI UR14, URZ, 0x4, UR14 ;  /* 0x00000004ff0e7899 */ /* 0x000fe4000801160e */
[----:B------:R-:W-:Y:S02]  /*3a10*/  ULEA.HI UR6, UR6, UR8, URZ, 0x6 ;  /* 0x0000000806067291 */ /* 0x000fe4000f8f30ff */
[----:B------:R-:W-:-:S02]  /*3a20*/  ULOP3.LUT UR13, UR13, 0x3fff, URZ, 0xc0, !UPT ;  /* 0x00003fff0d0d7892 */ /* 0x000fc4000f8ec0ff */
[----:B------:R-:W-:Y:S02]  /*3a30*/  USHF.R.S32.HI UR6, URZ, 0x6, UR6 ;  /* 0x00000006ff067899 */ /* 0x000fe40008011406 */
[----:B------:R-:W-:Y:S02]  /*3a40*/  ULOP3.LUT UR14, UR14, 0x3fff, URZ, 0xc0, !UPT ;  /* 0x00003fff0e0e7892 */ /* 0x000fe4000f8ec0ff */
[----:B------:R-:W-:Y:S01]  /*3a50*/  UISETP.LT.AND UP0, UPT, UR6, 0x1, UPT ;  /* 0x000000010600788c */ /* 0x000fe2000bf01270 */
[----:B------:R-:W-:Y:S01]  /*3a60*/  UMOV UR28, 0x0 ;  /* 0x00000000001c7882 */ /* 0x000fe20000000000 */
[----:B------:R-:W-:Y:S01]  /*3a70*/  UMOV UR29, 0x8200490 ;  /* 0x08200490001d7882 */ /* 0x000fe20000000000 */
[----:B------:R-:W-:Y:S02]  /*3a80*/  ULOP3.LUT UR13, UR13, 0x10000, URZ, 0xfc, !UPT ;  /* 0x000100000d0d7892 */ /* 0x000fe4000f8efcff */
[----:B------:R-:W-:Y:S02]  /*3a90*/  ULOP3.LUT UR14, UR14, 0x10000, URZ, 0xfc, !UPT ;  /* 0x000100000e0e7892 */ /* 0x000fe4000f8efcff */
[----:B------:R-:W-:Y:S01]  /*3aa0*/  USEL UR20, UR6, 0x1, !UP0 ;  /* 0x0000000106147887 */ /* 0x000fe2000c000000 */
[----:B------:R-:W-:Y:S01]  /*3ab0*/  UMOV UR26, 0x0 ;  /* 0x00000000001a7882 */ /* 0x000fe20000000000 */
[----:B------:R-:W-:Y:S01]  /*3ac0*/  UMOV UR27, 0x8200490 ;  /* 0x08200490001b7882 */ /* 0x000fe20000000000 */
[----:B------:R-:W-:Y:S01]  /*3ad0*/  UMOV UR24, 0x0 ;  /* 0x0000000000187882 */ /* 0x000fe20000000000 */
[----:B------:R-:W-:Y:S01]  /*3ae0*/  UMOV UR25, 0x8200490 ;  /* 0x0820049000197882 */ /* 0x000fe20000000000 */
[----:B------:R-:W-:Y:S01]  /*3af0*/  UMOV UR22, 0x0 ;  /* 0x0000000000167882 */ /* 0x000fe20000000000 */
[----:B------:R-:W-:Y:S01]  /*3b00*/  UMOV UR23, 0x8200490 ;  /* 0x0820049000177882 */ /* 0x000fe20000000000 */
[----:B-1----:R-:W-:-:S15]  /*3b10*/  R2UR UR21, R0 ;  /* 0x00000000001572ca */ /* 0x002fde00000e0000 */
.L_x_84:
[C---:B------:R-:W-:Y:S02]  /*3b20*/  LEA R0, R8.reuse, UR7, 0x3 ;  /* 0x0000000708007c11 */ /* 0x040fe4000f8e18ff */
[----:B------:R-:W-:Y:S02]  /*3b30*/  SHF.L.U32 R4, R3, 0x1f, RZ ;  /* 0x0000001f03047819 */ /* 0x000fe400000006ff */
[----:B------:R-:W-:Y:S02]  /*3b40*/  LEA R5, R8, UR7, 0x4 ;  /* 0x0000000708057c11 */ /* 0x000fe4000f8e20ff */
[----:B------:R-:W1:Y:S02]  /*3b50*/  SYNCS.PHASECHK.TRANS64.TRYWAIT P0, [R0+URZ+0x120], R4 ;  /* 0x00012004000075a7 */ /* 0x000e6400080011ff */
[----:B-1-34-:R-:W-:Y:S05]  /*3b60*/  @!P0 BRA `(.L_x_77) ;  /* 0x0000005c00648947 */ /* 0x01afea0003800000 */
.L_x_197:
[----:B-1----:R-:W1:Y:S01]  /*3b70*/  LDS.128 R4, [R5+0x1b0] ;  /* 0x0001b00005047984 */ /* 0x002e620000000c00 */
[----:B------:R-:W-:Y:S02]  /*3b80*/  VIADD R0, R0, 0x130 ;  /* 0x0000013000007836 */ /* 0x000fe40000000000 */
[----:B------:R-:W-:Y:S01]  /*3b90*/  VIADD R8, R8, 0x1 ;  /* 0x0000000108087836 */ /* 0x000fe20000000000 */
[----:B------:R-:W-:Y:S01]  /*3ba0*/  @!PT LDS RZ, [RZ] ;  /* 0x00000000fffff984 */ /* 0x000fe20000000800 */
[----:B------:R-:W-:Y:S01]  /*3bb0*/  @!PT LDS RZ, [RZ] ;  /* 0x00000000fffff984 */ /* 0x000fe20000000800 */
[----:B------:R-:W-:Y:S01]  /*3bc0*/  @!PT LDS RZ, [RZ] ;  /* 0x00000000fffff984 */ /* 0x000fe20000000800 */
[----:B------:R-:W-:Y:S01]  /*3bd0*/  @!PT LDS RZ, [RZ] ;  /* 0x00000000fffff984 */ /* 0x000fe20000000800 */
[----:B------:R2:W-:Y:S06]  /*3be0*/  MEMBAR.ALL.CTA ;  /* 0x0000000000007992 */ /* 0x0005ec0000008000 */
[----:B--2---:R-:W2:Y:S01]  /*3bf0*/  FENCE.VIEW.ASYNC.S ;  /* 0x00000000000073c6 */ /* 0x004ea20000000000 */
[----:B------:R-:W-:-:S04]  /*3c00*/  PRMT R0, RZ, 0x654, R0 ;  /* 0x00000654ff007816 */ /* 0x000fc80000000000 */
[----:B--2---:R2:W-:Y:S01]  /*3c10*/  SYNCS.ARRIVE.TRANS64.RED.A1T0 RZ, [R0+URZ], RZ ;  /* 0x000000ff00ff79a7 */ /* 0x0045e200081004ff */
[----:B-1----:R-:W-:Y:S01]  /*3c20*/  LOP3.LUT P1, RZ, R6, 0x1, RZ, 0xc0, !PT ;  /* 0x0000000106ff7812 */ /* 0x002fe2000782c0ff */
[----:B--2---:R-:W-:-:S12]  /*3c30*/  BRA.U UP2, `(.L_x_78) ;  /* 0x0000000502087547 */ /* 0x004fd8000b800000 */
[----:B------:R-:W1:Y:S01]  /*3c40*/  LDCU UR8, c[0x0][0x38c] ;  /* 0x00007180ff0877ac */ /* 0x000e620008000800 */
[----:B------:R-:W-:Y:S02]  /*3c50*/  PLOP3.LUT P2, PT, PT, PT, PT, 0x80, 0x8 ;  /* 0x000000000008781c */ /* 0x000fe40003f4f070 */
[----:B------:R-:W-:Y:S01]  /*3c60*/  SHF.L.U32 R4, R9, 0x1f, RZ ;  /* 0x0000001f09047819 */ /* 0x000fe200000006ff */
[----:B------:R-:W-:Y:S02]  /*3c70*/  ULEA UR9, UR19, UR7, 0x3 ;  /* 0x0000000713097291 */ /* 0x000fe4000f8e18ff */
[----:B------:R-:W-:Y:S02]  /*3c80*/  ULEA UR10, UR19, UR21, 0x6 ;  /* 0x00000015130a7291 */ /* 0x000fe4000f8e30ff */
[----:B-1----:R-:W-:-:S06]  /*3c90*/  UISETP.GE.AND UP0, UPT, UR8, 0x1, UPT ;  /* 0x000000010800788c */ /* 0x002fcc000bf06270 */
[----:B------:R-:W-:-:S05]  /*3ca0*/  PLOP3.LUT P0, PT, PT, PT, UP0, 0x80, 0x8 ;  /* 0x000000000008781c */ /* 0x000fca0003f0f008 */
[----:B------:R-:W-:-:S08]  /*3cb0*/  @UP0 ULEA UR8, UR18, UR7, 0x3 ;  /* 0x0000000712080291 */ /* 0x000fd0000f8e18ff */
[----:B------:R-:W-:-:S04]  /*3cc0*/  @P0 SHF.L.U32 R0, R2, 0x1f, RZ ;  /* 0x0000001f02000819 */ /* 0x000fc800000006ff */
[----:B------:R1:W2:Y:S01]  /*3cd0*/  @P0 SYNCS.PHASECHK.TRANS64.TRYWAIT P2, [UR8], R0 ;  /* 0x00000000ff0005a7 */ /* 0x0002a20008041108 */
[----:B------:R-:W3:Y:S02]  /*3ce0*/  SYNCS.PHASECHK.TRANS64.TRYWAIT P0, [UR9+0x160], R4 ;  /* 0x00016004ff0075a7 */ /* 0x000ee40008001109 */
[----:B-123--:R-:W-:Y:S05]  /*3cf0*/  @!P0 BRA `(.L_x_79) ;  /* 0x0000005c00148947 */ /* 0x00efea0003800000 */
.L_x_199:
[----:B------:R-:W-:Y:S01]  /*3d00*/  UMOV UR16, UR17 ;  /* 0x0000001100107c82 */ /* 0x000fe20008000000 */
[----:B------:R-:W-:Y:S05]  /*3d10*/  BRA.U !UP0, `(.L_x_80) ;  /* 0x0000000108c07547 */ /* 0x000fea000b800000 */
[----:B------:R-:W-:Y:S02]  /*3d20*/  UIADD3 UR16, UPT, UPT, UR20, UR17, URZ ;  /* 0x0000001114107290 */ /* 0x000fe4000fffe0ff */
[----:B------:R-:W-:Y:S01]  /*3d30*/  UPLOP3.LUT UP3, UPT, UPT, UPT, UPT, 0x40, 0x4 ;  /* 0x000000000004789c */ /* 0x000fe20003f6e870 */
[----:B------:R-:W-:Y:S01]  /*3d40*/  UMOV UR15, UR6 ;  /* 0x00000006000f7c82 */ /* 0x000fe20008000000 */
[----:B------:R-:W-:-:S09]  /*3d50*/  UMOV UR46, UR18 ;  /* 0x00000012002e7c82 */ /* 0x000fd20008000000 */
.L_x_83:
[----:B--2---:R-:W-:Y:S01]  /*3d60*/  ULEA UR8, UR46, UR7, 0x3 ;  /* 0x000000072e087291 */ /* 0x004fe2000f8e18ff */
[----:B---3--:R-:W-:Y:S11]  /*3d70*/  @P2 BRA `(.L_x_81) ;  /* 0x00000000000c2947 */ /* 0x008ff60003800000 */
[----:B-1----:R-:W-:Y:S04]  /*3d80*/  SHF.L.U32 R4, R2, 0x1f, RZ ;  /* 0x0000001f02047819 */ /* 0x002fe800000006ff */
[----:B------:R-:W1:Y:S02]  /*3d90*/  SYNCS.PHASECHK.TRANS64.TRYWAIT P0, [UR8], R4 ;  /* 0x00000004ff0075a7 */ /* 0x000e640008001108 */
[----:B-1----:R-:W-:Y:S05]  /*3da0*/  @!P0 BRA `(.L_x_82) ;  /* 0x0000005c00008947 */ /* 0x002fea0003800000 */
.L_x_81:
[----:B------:R-:W-:Y:S01]  /*3db0*/  UISETP.NE.AND UP0, UPT, UR15, 0x1, UPT ;  /* 0x000000010f00788c */ /* 0x000fe2000bf05270 */
[----:B------:R-:W-:Y:S01]  /*3dc0*/  PLOP3.LUT P2, PT, PT, PT, PT, 0x80, 0x8 ;  /* 0x000000000008781c */ /* 0x000fe20003f4f070 */
[----:B------:R-:W-:Y:S02]  /*3dd0*/  UIADD3 UR18, UPT, UPT, UR46, 0x1, URZ ;  /* 0x000000012e127890 */ /* 0x000fe4000fffe0ff */
[----:B------:R-:W-:Y:S02]  /*3de0*/  ULEA UR32, UR46, UR14, 0x9 ;  /* 0x0000000e2e207291 */ /* 0x000fe4000f8e48ff */
[----:B------:R-:W-:Y:S01]  /*3df0*/  UISETP.NE.AND UP1, UPT, UR18, 0xd, UPT ;  /* 0x0000000d1200788c */ /* 0x000fe2000bf25270 */
[----:B------:R-:W-:Y:S01]  /*3e00*/  PLOP3.LUT P0, PT, PT, PT, UP0, 0x80, 0x8 ;  /* 0x000000000008781c */ /* 0x000fe20003f0f008 */
[----:B------:R-:W-:Y:S02]  /*3e10*/  UIADD3 UR44, UPT, UPT, UR32, 0x2, URZ ;  /* 0x00000002202c7890 */ /* 0x000fe4000fffe0ff */
[----:B------:R-:W-:Y:S02]  /*3e20*/  USEL UR31, URZ, 0x1, UP1 ;  /* 0x00000001ff1f7887 */ /* 0x000fe40008800000 */
[----:B------:R-:W-:Y:S02]  /*3e30*/  USEL UR18, UR18, URZ, UP1 ;  /* 0x000000ff12127287 */ /* 0x000fe40008800000 */
[----:B------:R-:W-:Y:S02]  /*3e40*/  UIADD3 UR40, UPT, UPT, UR32, 0x4, URZ ;  /* 0x0000000420287890 */ /* 0x000fe4000fffe0ff */
[----:B------:R-:W-:Y:S01]  /*3e50*/  @UP0 ULEA UR30, UR18, UR7, 0x3 ;  /* 0x00000007121e0291 */ /* 0x000fe2000f8e18ff */
[----:B------:R-:W-:Y:S01]  /*3e60*/  LOP3.LUT R2, R2, UR31, RZ, 0x3c, !PT ;  /* 0x0000001f02027c12 */ /* 0x000fe2000f8e3cff */
[----:B------:R-:W-:Y:S02]  /*3e70*/  UIADD3 UR36, UPT, UPT, UR32, 0x6, URZ ;  /* 0x0000000620247890 */ /* 0x000fe4000fffe0ff */
[----:B------:R-:W-:Y:S01]  /*3e80*/  UIADD3 UR8, UPT, UPT, UR8, 0x68, URZ ;  /* 0x0000006808087890 */ /* 0x000fe2000fffe0ff */
[----:B-1----:R-:W-:Y:S01]  /*3e90*/  @P0 SHF.L.U32 R0, R2, 0x1f, RZ ;  /* 0x0000001f02000819 */ /* 0x002fe200000006ff */
[----:B------:R-:W-:Y:S02]  /*3ea0*/  UIADD3 UR17, UPT, UPT, UR17, 0x1, URZ ;  /* 0x0000000111117890 */ /* 0x000fe4000fffe0ff */
[----:B------:R-:W-:Y:S01]  /*3eb0*/  UIADD3 UR15, UPT, UPT, UR15, -0x1, URZ ;  /* 0xffffffff0f0f7890 */ /* 0x000fe2000fffe0ff */
[----:B------:R2:W3:Y:S01]  /*3ec0*/  @P0 SYNCS.PHASECHK.TRANS64.TRYWAIT P2, [UR30], R0 ;  /* 0x00000000ff0005a7 */ /* 0x0004e2000804111e */
[----:B------:R-:W-:Y:S02]  /*3ed0*/  ULEA UR30, UR46, UR13, 0x9 ;  /* 0x0000000d2e1e7291 */ /* 0x000fe4000f8e48ff */
[----:B------:R-:W-:Y:S02]  /*3ee0*/  UISETP.NE.AND UP0, UPT, UR17, UR16, UPT ;  /* 0x000000101100728c */ /* 0x000fe4000bf05270 */
[----:B------:R-:W-:Y:S02]  /*3ef0*/  UIADD3 UR42, UPT, UPT, UR30, 0x2, URZ ;  /* 0x000000021e2a7890 */ /* 0x000fe4000fffe0ff */
[----:B------:R-:W-:Y:S02]  /*3f00*/  UIADD3 UR38, UPT, UPT, UR30, 0x4, URZ ;  /* 0x000000041e267890 */ /* 0x000fe4000fffe0ff */
[----:B------:R-:W-:Y:S01]  /*3f10*/  UIADD3 UR34, UPT, UPT, UR30, 0x6, URZ ;  /* 0x000000061e227890 */ /* 0x000fe2000fffe0ff */
[----:B------:R-:W-:Y:S01]  /*3f20*/  UMOV UR33, 0x40004040 ;  /* 0x4000404000217882 */ /* 0x000fe20000000000 */
[----:B------:R-:W-:Y:S01]  /*3f30*/  UMOV UR31, 0x40004040 ;  /* 0x40004040001f7882 */ /* 0x000fe20000000000 */
[----:B------:R-:W-:Y:S01]  /*3f40*/  UMOV UR45, 0x40004040 ;  /* 0x40004040002d7882 */ /* 0x000fe20000000000 */
[----:B------:R2:W-:Y:S01]  /*3f50*/  UTCHMMA.2CTA gdesc[UR30], gdesc[UR32], tmem[UR10], tmem[UR28], idesc[UR29], UP3 ;  /* 0x00ff1c201e0075ea */ /* 0x0005e20009a0000a */
[----:B------:R-:W-:Y:S01]  /*3f60*/  UPLOP3.LUT UP3, UPT, UPT, UPT, UPT, 0x80, 0x8 ;  /* 0x000000000008789c */ /* 0x000fe20003f6f070 */
[----:B------:R-:W-:Y:S01]  /*3f70*/  UMOV UR43, 0x40004040 ;  /* 0x40004040002b7882 */ /* 0x000fe20000000000 */
[----:B------:R-:W-:Y:S01]  /*3f80*/  UMOV UR41, 0x40004040 ;  /* 0x4000404000297882 */ /* 0x000fe20000000000 */
[----:B------:R2:W-:Y:S01]  /*3f90*/  UTCHMMA.2CTA gdesc[UR42], gdesc[UR44], tmem[UR10], tmem[UR26], idesc[UR27], UPT ;  /* 0x00ff1a2c2a0075ea */ /* 0x0005e2000ba0000a */
[----:B------:R-:W-:Y:S01]  /*3fa0*/  UMOV UR39, 0x40004040 ;  /* 0x4000404000277882 */ /* 0x000fe20000000000 */
[----:B------:R-:W-:Y:S01]  /*3fb0*/  UMOV UR37, 0x40004040 ;  /* 0x4000404000257882 */ /* 0x000fe20000000000 */
[----:B------:R-:W-:Y:S01]  /*3fc0*/  UMOV UR35, 0x40004040 ;  /* 0x4000404000237882 */ /* 0x000fe20000000000 */
[----:B------:R2:W-:Y:S01]  /*3fd0*/  UTCHMMA.2CTA gdesc[UR38], gdesc[UR40], tmem[UR10], tmem[UR24], idesc[UR25], UPT ;  /* 0x00ff1828260075ea */ /* 0x0005e2000ba0000a */
[----:B------:R2:W-:Y:S01]  /*3fe0*/  UTCHMMA.2CTA gdesc[UR34], gdesc[UR36], tmem[UR10], tmem[UR22], idesc[UR23], UPT ;  /* 0x00ff1624220075ea */ /* 0x0005e2000ba0000a */
[----:B------:R2:W-:Y:S01]  /*3ff0*/  UTCBAR.2CTA.MULTICAST [UR8], URZ, UR12 ;  /* 0x000000ff080073e9 */ /* 0x0005e2000820080c */
[----:B------:R-:W-:Y:S01]  /*4000*/  UMOV UR46, UR18 ;  /* 0x00000012002e7c82 */ /* 0x000fe20008000000 */
[----:B------:R-:W-:Y:S05]  /*4010*/  BRA.U UP0, `(.L_x_83) ;  /* 0xfffffffd00507547 */ /* 0x000fea000b83ffff */
.L_x_80:
[----:B------:R-:W-:Y:S01]  /*4020*/  UIADD3 UR9, UPT, UPT, UR9, 0x140, URZ ;  /* 0x0000014009097890 */ /* 0x000fe2000fffe0ff */
[----:B------:R-:W-:-:S08]  /*4030*/  UMOV UR17, UR16 ;  /* 0x0000001000117c82 */ /* 0x000fd00008000000 */
[----:B------:R4:W-:Y:S01]  /*4040*/  UTCBAR.2CTA.MULTICAST [UR9], URZ, UR11 ;  /* 0x000000ff090073e9 */ /* 0x0009e2000820080b */
[----:B------:R-:W-:Y:S02]  /*4050*/  NOP ;  /* 0x0000000000007918 */ /* 0x000fe40000000000 */
.L_x_78:
[----:B------:R-:W-:Y:S01]  /*4060*/  UIADD3 UR19, UPT, UPT, UR19, 0x1, URZ ;  /* 0x0000000113137890 */ /* 0x000fe2000fffe0ff */
[----:B------:R-:W-:-:S03]  /*4070*/  ISETP.NE.AND P0, PT, R8, 0x2, PT ;  /* 0x000000020800780c */ /* 0x000fc60003f05270 */
[----:B------:R-:W-:Y:S01]  /*4080*/  UISETP.NE.AND UP0, UPT, UR19, 0x4, UPT ;  /* 0x000000041300788c */ /* 0x000fe2000bf05270 */
[----:B-12---:R-:W-:Y:S02]  /*4090*/  SEL R0, RZ, 0x1, P0 ;  /* 0x00000001ff007807 */ /* 0x006fe40000000000 */
[----:B------:R-:W-:Y:S01]  /*40a0*/  SEL R8, R8, RZ, P0 ;  /* 0x000000ff08087207 */ /* 0x000fe20000000000 */
[----:B------:R-:W-:Y:S01]  /*40b0*/  USEL UR8, URZ, 0x1, UP0 ;  /* 0x00000001ff087887 */ /* 0x000fe20008000000 */
[----:B------:R-:W-:Y:S01]  /*40c0*/  LOP3.LUT R3, R3, R0, RZ, 0x3c, !PT ;  /* 0x0000000003037212 */ /* 0x000fe200078e3cff */
[----:B------:R-:W-:-:S04]  /*40d0*/  USEL UR19, UR19, URZ, UP0 ;  /* 0x000000ff13137287 */ /* 0x000fc80008000000 */
[----:B------:R-:W-:Y:S01]  /*40e0*/  LOP3.LUT R9, R9, UR8, RZ, 0x3c, !PT ;  /* 0x0000000809097c12 */ /* 0x000fe2000f8e3cff */
[----:B------:R-:W-:Y:S07]  /*40f0*/  @P1 BRA `(.L_x_84) ;  /* 0xfffffff800881947 */ /* 0x000fee000383ffff */
[----:B------:R-:W1:Y:S01]  /*4100*/  S2UR UR6, SR_CgaCtaId ;  /* 0x00000000000679c3 */ /* 0x000e620000008800 */
[----:B------:R-:W-:Y:S01]  /*4110*/  ELECT P0, URZ, PT ;  /* 0x0000000000ff782f */ /* 0x000fe20003800000 */
[----:B------:R-:W-:Y:S01]  /*4120*/  HFMA2 R0, -RZ, RZ, 0, 5.9604644775390625e-08 ;  /* 0x00000001ff007431 */ /* 0x000fe200000001ff */
[----:B------:R-:W-:-:S05]  /*4130*/  UMOV UR8, 0x40 ;  /* 0x0000004000087882 */ /* 0x000fca0000000000 */
[----:B------:R-:W-:Y:S01]  /*4140*/  UVIRTCOUNT.DEALLOC.SMPOOL 0x80 ;  /* 0x000000800000784c */ /* 0x000fe20000000000 */
[----:B------:R-:W-:Y:S02]  /*4150*/  UISETP.NE.AND UP0, UPT, UR5, URZ, UPT ;  /* 0x000000ff0500728c */ /* 0x000fe4000bf05270 */
[----:B-1----:R-:W-:-:S09]  /*4160*/  ULEA UR6, UR6, UR8, 0x18 ;  /* 0x0000000806067291 */ /* 0x002fd2000f8ec0ff */
[----:B------:R1:W-:Y:S01]  /*4170*/  @P0 STS.U8 [UR6+0x1c], R0 ;  /* 0x00001c00ff000988 */ /* 0x0003e20008000006 */
[----:B------:R-:W-:Y:S05]  /*4180*/  BRA.U UP0, `(.L_x_85) ;  /* 0x0000000100a07547 */ /* 0x000fea000b800000 */
[----:B------:R-:W-:Y:S01]  /*4190*/  UIADD3 UR5, UPT, UPT, UR7, 0x160, URZ ;  /* 0x0000016007057890 */ /* 0x000fe2000fffe0ff */
[----:B------:R-:W-:-:S03]  /*41a0*/  SHF.L.U32 R2, R9, 0x1f, RZ ;  /* 0x0000001f09027819 */ /* 0x000fc600000006ff */
[----:B------:R-:W-:-:S09]  /*41b0*/  ULEA UR8, UR19, UR5, 0x3 ;  /* 0x0000000513087291 */ /* 0x000fd2000f8e18ff */
[----:B------:R-:W2:Y:S02]  /*41c0*/  SYNCS.PHASECHK.TRANS64.TRYWAIT P0, [UR8], R2 ;  /* 0x00000002ff0075a7 */ /* 0x000ea40008001108 */
[----:B--2---:R-:W-:Y:S05]  /*41d0*/  @!P0 BRA `(.L_x_86) ;  /* 0x00000058000c8947 */ /* 0x004fea0003800000 */
.L_x_202:
[----:B----4-:R-:W-:-:S04]  /*41e0*/  UIADD3 UR9, UPT, UPT, UR19, 0x1, URZ ;  /* 0x0000000113097890 */ /* 0x010fc8000fffe0ff */
        /* <DEDUP_REMOVED lines=8> */
.L_x_204:
        /* <DEDUP_REMOVED lines=9> */
.L_x_206:
[----:B------:R-:W-:-:S04]  /*4300*/  UIADD3 UR9, UPT, UPT, UR9, 0x1, URZ ;  /* 0x0000000109097890 */ /* 0x000fc8000fffe0ff */
[----:B------:R-:W-:-:S04]  /*4310*/  UISETP.NE.AND UP1, UPT, UR9, 0x4, UPT ;  /* 0x000000040900788c */ /* 0x000fc8000bf25270 */
[----:B------:R-:W-:Y:S02]  /*4320*/  USEL UR8, URZ, 0x1, UP1 ;  /* 0x00000001ff087887 */ /* 0x000fe40008800000 */
[----:B------:R-:W-:-:S04]  /*4330*/  USEL UR9, UR9, URZ, UP1 ;  /* 0x000000ff09097287 */ /* 0x000fc80008800000 */
[----:B------:R-:W-:Y:S01]  /*4340*/  ULEA UR9, UR9, UR5, 0x3 ;  /* 0x0000000509097291 */ /* 0x000fe2000f8e18ff */
[----:B------:R-:W-:-:S04]  /*4350*/  LOP3.LUT R2, R2, UR8, RZ, 0x3c, !PT ;  /* 0x0000000802027c12 */ /* 0x000fc8000f8e3cff */
[----:B------:R-:W-:Y:S01]  /*4360*/  SHF.L.U32 R2, R2, 0x1f, RZ ;  /* 0x0000001f02027819 */ /* 0x000fe200000006ff */
[----:B-1----:R-:W-:-:S04]  /*4370*/  IMAD.U32 R0, RZ, RZ, UR9 ;  /* 0x00000009ff007e24 */ /* 0x002fc8000f8e00ff */
[----:B------:R1:W2:Y:S03]  /*4380*/  SYNCS.PHASECHK.TRANS64.TRYWAIT P0, [R0+URZ], R2 ;  /* 0x00000002000075a7 */ /* 0x0002a600080011ff */
[----:B--2---:R-:W-:Y:S05]  /*4390*/  @!P0 NANOSLEEP.SYNCS 0x989680 ;  /* 0x009896800000895d */ /* 0x004fea0003900000 */
[----:B------:R-:W2:Y:S02]  /*43a0*/  @!P0 SYNCS.PHASECHK.TRANS64 P0, [R0+URZ], R2 ;  /* 0x00000002000085a7 */ /* 0x000ea400080010ff */
[----:B--2---:R-:W-:Y:S05]  /*43b0*/  @P0 BRA `(.L_x_89) ;  /* 0x0000000000200947 */ /* 0x004fea0003800000 */
.L_x_90:
[----:B--2---:R2:W4:Y:S02]  /*43c0*/  SYNCS.PHASECHK.TRANS64.TRYWAIT P0, [R0+URZ], R2 ;  /* 0x00000002000075a7 */ /* 0x00452400080011ff */
[----:B----4-:R-:W-:Y:S05]  /*43d0*/  @!P0 NANOSLEEP.SYNCS 0x989680 ;  /* 0x009896800000895d */ /* 0x010fea0003900000 */
[----:B------:R-:W4:Y:S02]  /*43e0*/  @!P0 SYNCS.PHASECHK.TRANS64 P0, [R0+URZ], R2 ;  /* 0x00000002000085a7 */ /* 0x000f2400080010ff */
[----:B----4-:R-:W-:Y:S05]  /*43f0*/  @!P0 BRA `(.L_x_90) ;  /* 0xfffffffc00f08947 */ /* 0x010fea000383ffff */
[----:B------:R-:W-:Y:S05]  /*4400*/  BRA `(.L_x_89) ;  /* 0x00000000000c7947 */ /* 0x000fea0003800000 */
.L_x_85:
[----:B------:R-:W-:-:S04]  /*4410*/  UIADD3 UR5, UPT, UPT, UR7, 0x1a0, URZ ;  /* 0x000001a007057890 */ /* 0x000fc8000fffe0ff */
[----:B------:R-:W-:-:S09]  /*4420*/  UPRMT UR5, UR4, 0x654, UR5 ;  /* 0x0000065404057896 */ /* 0x000fd20008000005 */
[----:B------:R-:W-:Y:S03]  /*4430*/  SYNCS.ARRIVE.TRANS64.RED.A1T0 RZ, [UR5], RZ ;  /* 0x000000ffffff79a7 */ /* 0x000fe60008100405 */
.L_x_89:
[----:B-12---:R-:W-:Y:S01]  /*4440*/  SHF.L.U32 R2, RZ, 0x1f, RZ ;  /* 0x0000001fff027819 */ /* 0x006fe200000006ff */
[----:B------:R-:W-:Y:S01]  /*4450*/  UIADD3 UR5, UPT, UPT, UR7, 0x1a0, URZ ;  /* 0x000001a007057890 */ /* 0x000fe2000fffe0ff */
[----:B------:R-:W-:Y:S02]  /*4460*/  PLOP3.LUT P0, PT, PT, PT, UP0, 0x80, 0x8 ;  /* 0x000000000008781c */ /* 0x000fe40003f0f008 */
[----:B------:R-:W1:Y:S02]  /*4470*/  SYNCS.PHASECHK.TRANS64.TRYWAIT P1, [UR7+0x1a0], R2 ;  /* 0x0001a002ff0075a7 */ /* 0x000e640008021107 */
[----:B-1----:R-:W-:Y:S09]  /*4480*/  @!P1 BRA `(.L_x_91) ;  /* 0x0000005400a89947 */ /* 0x002ff20003800000 */
.L_x_208:
[----:B------:R-:W-:Y:S01]  /*4490*/  @!UP0 UPRMT UR5, UR4, 0x654, UR5 ;  /* 0x0000065404058896 */ /* 0x000fe20008000005 */
[----:B------:R-:W-:Y:S02]  /*44a0*/  UMOV UR8, 0xffff ;  /* 0x0000ffff00087882 */ /* 0x000fe40000000000 */
[----:B------:R-:W-:-:S06]  /*44b0*/  UMOV UR4, 0x1 ;  /* 0x0000000100047882 */ /* 0x000fcc0000000000 */
[----:B------:R-:W-:Y:S01]  /*44c0*/  @!P0 SYNCS.ARRIVE.TRANS64.RED.A1T0 RZ, [UR5], RZ ;  /* 0x000000ffffff89a7 */ /* 0x000fe20008100405 */
[----:B------:R-:W-:Y:S01]  /*44d0*/  NOP ;  /* 0x0000000000007918 */ /* 0x000fe20000000000 */
[----:B-1----:R-:W1:Y:S01]  /*44e0*/  LDS R0, [UR6+0x14] ;  /* 0x00001406ff007984 */ /* 0x002e620008000800 */
[----:B------:R-:W-:-:S04]  /*44f0*/  ULOP3.LUT UR5, UR21, 0xffff, URZ, 0xc0, !UPT ;  /* 0x0000ffff15057892 */ /* 0x000fc8000f8ec0ff */
[----:B------:R-:W-:-:S04]  /*4500*/  USHF.R.U32.HI UR5, URZ, 0x5, UR5 ;  /* 0x00000005ff057899 */ /* 0x000fc80008011605 */
[----:B------:R-:W-:Y:S02]  /*4510*/  USHF.L.U32 UR8, UR8, UR5, URZ ;  /* 0x0000000508087299 */ /* 0x000fe400080006ff */
[----:B------:R-:W-:-:S04]  /*4520*/  USHF.L.U32 UR4, UR4, UR5, URZ ;  /* 0x0000000504047299 */ /* 0x000fc800080006ff */
[----:B-1----:R-:W-:-:S04]  /*4530*/  LOP3.LUT R0, R0, UR8, RZ, 0xc0, !PT ;  /* 0x0000000800007c12 */ /* 0x002fc8000f8ec0ff */
[----:B------:R-:W-:-:S13]  /*4540*/  ISETP.NE.AND P0, PT, R0, UR8, PT ;  /* 0x0000000800007c0c */ /* 0x000fda000bf05270 */
[----:B------:R-:W-:Y:S05]  /*4550*/  @P0 BRA `(.L_x_92) ;  /* 0x0000000000580947 */ /* 0x000fea0003800000 */
[----:B------:R-:W1:Y:S02]  /*4560*/  LDS R0, [UR6+0x18] ;  /* 0x00001806ff007984 */ /* 0x000e640008000800 */
[----:B-1----:R-:W-:-:S04]  /*4570*/  LOP3.LUT R0, R0, UR4, RZ, 0xc0, !PT ;  /* 0x0000000400007c12 */ /* 0x002fc8000f8ec0ff */
[----:B------:R-:W-:-:S13]  /*4580*/  ISETP.NE.AND P0, PT, R0, UR4, PT ;  /* 0x0000000400007c0c */ /* 0x000fda000bf05270 */
[----:B------:R-:W-:Y:S05]  /*4590*/  @P0 BRA `(.L_x_93) ;  /* 0x00000000003c0947 */ /* 0x000fea0003800000 */
[----:B------:R-:W1:Y:S01]  /*45a0*/  S2R R2, SR_LANEID ;  /* 0x0000000000027919 */ /* 0x000e620000000000 */
[----:B------:R-:W-:Y:S01]  /*45b0*/  ULOP3.LUT UR8, URZ, UR8, URZ, 0x33, !UPT ;  /* 0x00000008ff087292 */ /* 0x000fe2000f8e33ff */
[----:B------:R-:W-:Y:S02]  /*45c0*/  VOTEU.ANY UR7, UPT, PT ;  /* 0x0000000000077886 */ /* 0x000fe400038e0100 */
[----:B------:R-:W-:-:S03]  /*45d0*/  UFLO.U32 UR7, UR7 ;  /* 0x00000007000772bd */ /* 0x000fc600080e0000 */
[----:B------:R-:W-:-:S04]  /*45e0*/  IMAD.U32 R0, RZ, RZ, UR8 ;  /* 0x00000008ff007e24 */ /* 0x000fc8000f8e00ff */
[----:B------:R2:W3:Y:S02]  /*45f0*/  REDUX UR5, R0 ;  /* 0x00000000000573c4 */ /* 0x0004e40000000000 */
[----:B------:R1:W-:Y:S02]  /*4600*/  UTCATOMSWS.AND URZ, UR8 ;  /* 0x0000000800ff79e3 */ /* 0x0003e40008000000 */
[----:B-1----:R-:W-:Y:S02]  /*4610*/  ISETP.EQ.U32.AND P0, PT, R2, UR7, PT ;  /* 0x0000000702007c0c */ /* 0x002fe4000bf02070 */
[----:B--2---:R-:W-:Y:S02]  /*4620*/  LOP3.LUT R0, RZ, UR4, RZ, 0x33, !PT ;  /* 0x00000004ff007c12 */ /* 0x004fe4000f8e33ff */
[----:B---3--:R-:W-:Y:S02]  /*4630*/  MOV R2, UR5 ;  /* 0x0000000500027c02 */ /* 0x008fe40008000f00 */
[----:B------:R-:W1:Y:S07]  /*4640*/  REDUX UR4, R0 ;  /* 0x00000000000473c4 */ /* 0x000e6e0000000000 */
[----:B------:R2:W-:Y:S01]  /*4650*/  @P0 ATOMS.AND RZ, [UR6+0x14], R2 ;  /* 0x00001402ffff098c */ /* 0x0005e2000a800006 */
[----:B-1----:R-:W-:-:S05]  /*4660*/  IMAD.U32 R0, RZ, RZ, UR4 ;  /* 0x00000004ff007e24 */ /* 0x002fca000f8e00ff */
[----:B------:R2:W-:Y:S01]  /*4670*/  @P0 ATOMS.AND RZ, [UR6+0x18], R0 ;  /* 0x00001800ffff098c */ /* 0x0005e2000a800006 */
[----:B------:R-:W-:Y:S05]  /*4680*/  BRA `(.L_x_94) ;  /* 0x0000000000147947 */ /* 0x000fea0003800000 */
.L_x_93:
[----:B------:R-:W-:Y:S02]  /*4690*/  MOV R2, 0x46b0 ;  /* 0x000046b000027802 */ /* 0x000fe40000000f00 */
[----:B---345:R-:W-:Y:S05]  /*46a0*/  CALL.REL.NOINC `($__internal_0_$__cuda_sm10x_tcgen05_guardrail_trap_col_being_dealloced_not_returned_by_alloc) ;  /* 0x0000005800887944 */ /* 0x038fea0003c00000 */
[----:B------:R-:W-:Y:S05]  /*46b0*/  BRA `(.L_x_94) ;  /* 0x0000000000087947 */ /* 0x000fea0003800000 */
.L_x_92:
[----:B------:R-:W-:Y:S02]  /*46c0*/  MOV R2, 0x46e0 ;  /* 0x000046e000027802 */ /* 0x000fe40000000f00 */
[----:B---345:R-:W-:Y:S05]  /*46d0*/  CALL.REL.NOINC `($__internal_2_$__cuda_sm10x_tcgen05_guardrail_trap_unallocated_columns_being_dealloced) ;  /* 0x0000005800947944 */ /* 0x038fea0003c00000 */
.L_x_94:
[----:B------:R-:W-:Y:S01]  /*46e0*/  NOP ;  /* 0x0000000000007918 */ /* 0x000fe20000000000 */
[----:B----4-:R-:W-:Y:S05]  /*46f0*/  EXIT ;  /* 0x000000000000794d */ /* 0x010fea0003800000 */
.L_x_65:
[----:B------:R-:W-:-:S09]  /*4700*/  UISETP.NE.OR UP5, UPT, UR10, 0x3, UP5 ;  /* 0x000000030a00788c */ /* 0x000fd2000afa5670 */
[----:B------:R-:W-:Y:S05]  /*4710*/  BRA.U UP5, `(.L_x_95) ;  /* 0x0000001105787547 */ /* 0x000fea000b800000 */
[----:B------:R-:W1:Y:S01]  /*4720*/  LDCU.64 UR6, c[0x0][0x888] ;  /* 0x00011100ff0677ac */ /* 0x000e620008000a00 */
[----:B------:R-:W2:Y:S01]  /*4730*/  LDC R0, c[0x0][0xb30] ;  /* 0x0002cc00ff007b82 */ /* 0x000ea20000000800 */
[----:B------:R-:W-:Y:S01]  /*4740*/  IMAD.MOV.U32 R30, RZ, RZ, 0x1 ;  /* 0x00000001ff1e7424 */ /* 0x000fe200078e00ff */
[----:B------:R-:W-:Y:S01]  /*4750*/  CS2R R28, SRZ ;  /* 0x00000000001c7805 */ /* 0x000fe2000001ff00 */
[----:B------:R-:W3:Y:S01]  /*4760*/  LDCU.64 UR4, c[0x0][0x890] ;  /* 0x00011200ff0477ac */ /* 0x000ee20008000a00 */
[----:B------:R-:W-:Y:S01]  /*4770*/  IMAD.MOV.U32 R25, RZ, RZ, 0x1000 ;  /* 0x00001000ff197424 */ /* 0x000fe200078e00ff */
[----:B------:R-:W-:-:S03]  /*4780*/  UPLOP3.LUT UP1, UPT, UPT, UPT, UPT, 0x40, 0x4 ;  /* 0x000000000004789c */ /* 0x000fc60003f2e870 */
[----:B------:R-:W4:Y:S08]  /*4790*/  LDC R24, c[0x0][0x370] ;  /* 0x0000dc00ff187b82 */ /* 0x000f300000000800 */
[----:B------:R-:W4:Y:S01]  /*47a0*/  LDC R5, c[0x0][0xb0c] ;  /* 0x0002c300ff057b82 */ /* 0x000f220000000800 */
[----:B-1----:R-:W-:-:S03]  /*47b0*/  UISETP.NE.U32.AND UP3, UPT, UR6, URZ, UPT ;  /* 0x000000ff0600728c */ /* 0x002fc6000bf65070 */
[----:B------:R-:W-:Y:S01]  /*47c0*/  UMOV UR6, 0x400 ;  /* 0x0000040000067882 */ /* 0x000fe20000000000 */
[----:B------:R-:W-:Y:S02]  /*47d0*/  UISETP.NE.AND.EX UP3, UPT, UR7, URZ, UPT, UP3 ;  /* 0x000000ff0700728c */ /* 0x000fe4000bf65330 */
[----:B------:R-:W-:Y:S01]  /*47e0*/  ULEA UR6, UR46, UR6, 0x18 ;  /* 0x000000062e067291 */ /* 0x000fe2000f8ec0ff */
[----:B------:R-:W1:Y:S01]  /*47f0*/  LDC R18, c[0x0][0xb20] ;  /* 0x0002c800ff127b82 */ /* 0x000e620000000800 */
[----:B---3--:R-:W-:Y:S01]  /*4800*/  UISETP.NE.U32.AND UP4, UPT, UR4, URZ, UPT ;  /* 0x000000ff0400728c */ /* 0x008fe2000bf85070 */
[----:B--2---:R-:W-:Y:S01]  /*4810*/  ISETP.NE.AND P1, PT, R0, 0x1, PT ;  /* 0x000000010000780c */ /* 0x004fe20003f25270 */
[----:B------:R-:W-:Y:S02]  /*4820*/  UIADD3 UR7, UPT, UPT, UR6, 0xe8, URZ ;  /* 0x000000e806077890 */ /* 0x000fe4000fffe0ff */
[----:B------:R-:W-:Y:S02]  /*4830*/  UIADD3 UR41, UPT, UPT, UR6, 0xd0, URZ ;  /* 0x000000d006297890 */ /* 0x000fe4000fffe0ff */
[----:B------:R-:W-:Y:S01]  /*4840*/  UIADD3 UR33, UPT, UPT, UR6, 0xd8, URZ ;  /* 0x000000d806217890 */ /* 0x000fe2000fffe0ff */
[----:B-----5:R-:W2:Y:S01]  /*4850*/  LDC.64 R32, c[0x0][0x348] ;  /* 0x0000d200ff207b82 */ /* 0x020ea20000000a00 */
[----:B------:R-:W-:-:S02]  /*4860*/  UIADD3 UR25, UPT, UPT, UR6, 0xe0, URZ ;  /* 0x000000e006197890 */ /* 0x000fc4000fffe0ff */
[----:B------:R-:W-:Y:S02]  /*4870*/  UPRMT UR7, UR46, 0x654, UR7 ;  /* 0x000006542e077896 */ /* 0x000fe40008000007 */
[----:B------:R-:W-:-:S03]  /*4880*/  UISETP.NE.AND.EX UP4, UPT, UR5, URZ, UPT, UP4 ;  /* 0x000000ff0500728c */ /* 0x000fc6000bf85340 */
[----:B------:R-:W3:Y:S08]  /*4890*/  LDC.64 R16, c[0x0][0xb10] ;  /* 0x0002c400ff107b82 */ /* 0x000ef00000000a00 */
[----:B------:R-:W1:Y:S08]  /*48a0*/  LDC.64 R8, c[0x0][0xb18] ;  /* 0x0002c600ff087b82 */ /* 0x000e700000000a00 */
[----:B------:R-:W1:Y:S08]  /*48b0*/  LDC.64 R6, c[0x0][0xb28] ;  /* 0x0002ca00ff067b82 */ /* 0x000e700000000a00 */
[----:B----4-:R-:W1:Y:S02]  /*48c0*/  LDC R19, c[0x0][0x374] ;  /* 0x0000dd00ff137b82 */ /* 0x010e640000000800 */
.L_x_106:
[C---:B------:R-:W-:Y:S02]  /*48d0*/  LEA R0, R29.reuse, UR6, 0x3 ;  /* 0x000000061d007c11 */ /* 0x040fe4000f8e18ff */
[----:B------:R-:W-:Y:S02]  /*48e0*/  SHF.L.U32 R2, R28, 0x1f, RZ ;  /* 0x0000001f1c027819 */ /* 0x000fe400000006ff */
[----:B------:R-:W-:Y:S02]  /*48f0*/  LEA R20, R29, UR6, 0x4 ;  /* 0x000000061d147c11 */ /* 0x000fe4000f8e20ff */
[----:B----4-:R-:W4:Y:S02]  /*4900*/  SYNCS.PHASECHK.TRANS64.TRYWAIT P0, [R0+URZ+0x120], R2 ;  /* 0x00012002000075a7 */ /* 0x010f2400080011ff */
[----:B----4-:R-:W-:Y:S05]  /*4910*/  @!P0 BRA `(.L_x_96) ;  /* 0x00000050009c8947 */ /* 0x010fea0003800000 */
.L_x_209:
[----:B------:R-:W-:Y:S01]  /*4920*/  ISETP.GE.AND P0, PT, R26, 0x1, PT ;  /* 0x000000011a00780c */ /* 0x000fe20003f06270 */
[----:B------:R-:W5:Y:S01]  /*4930*/  LDS.128 R20, [R20+0x1b0] ;  /* 0x0001b00014147984 */ /* 0x000f620000000c00 */
[----:B----4-:R-:W-:Y:S01]  /*4940*/  VIADD R0, R0, 0x130 ;  /* 0x0000013000007836 */ /* 0x010fe20000000000 */
[----:B------:R-:W-:Y:S01]  /*4950*/  @!PT LDS RZ, [RZ] ;  /* 0x00000000fffff984 */ /* 0x000fe20000000800 */
[----:B------:R-:W-:Y:S01]  /*4960*/  @!PT LDS RZ, [RZ] ;  /* 0x00000000fffff984 */ /* 0x000fe20000000800 */
[----:B------:R-:W-:Y:S01]  /*4970*/  @!PT LDS RZ, [RZ] ;  /* 0x00000000fffff984 */ /* 0x000fe20000000800 */
[----:B------:R-:W-:Y:S01]  /*4980*/  @!PT LDS RZ, [RZ] ;  /* 0x00000000fffff984 */ /* 0x000fe20000000800 */
[----:B------:R4:W-:Y:S06]  /*4990*/  MEMBAR.ALL.CTA ;  /* 0x0000000000007992 */ /* 0x0009ec0000008000 */
[----:B----4-:R-:W4:Y:S01]  /*49a0*/  FENCE.VIEW.ASYNC.S ;  /* 0x00000000000073c6 */ /* 0x010f220000000000 */
[----:B------:R-:W-:Y:S04]  /*49b0*/  PRMT R0, RZ, 0x654, R0 ;  /* 0x00000654ff007816 */ /* 0x000fe80000000000 */
[----:B----4-:R4:W-:Y:S01]  /*49c0*/  SYNCS.ARRIVE.TRANS64.RED.A1T0 RZ, [R0+URZ], RZ ;  /* 0x000000ff00ff79a7 */ /* 0x0109e200081004ff */
[----:B-----5:R-:W-:Y:S11]  /*49d0*/  LOP3.LUT P3, RZ, R22, 0x1, RZ, 0xc0, !PT ;  /* 0x0000000116ff7812 */ /* 0x020ff6000786c0ff */
[----:B------:R-:W-:Y:S02]  /*49e0*/  @!UPT UIADD3 URZ, UPT, UPT, URZ, URZ, URZ ;  /* 0x000000fffffff290 */ /* 0x000fe4000fffe0ff */
[----:B------:R-:W-:Y:S02]  /*49f0*/  @P3 MOV R13, R20 ;  /* 0x00000014000d3202 */ /* 0x000fe40000000f00 */
[----:B------:R-:W-:Y:S01]  /*4a00*/  @P3 LOP3.LUT R12, R21, 0xffff, RZ, 0xc0, !PT ;  /* 0x0000ffff150c3812 */ /* 0x000fe200078ec0ff */
[----:B----4-:R-:W-:Y:S06]  /*4a10*/  @!P0 BRA `(.L_x_97) ;  /* 0x0000000000a48947 */ /* 0x010fec0003800000 */
[-C--:B-1----:R-:W-:Y:S01]  /*4a20*/  IMAD.HI.U32 R0, R19, R9.reuse, RZ ;  /* 0x0000000913007227 */ /* 0x082fe200078e00ff */
[----:B------:R-:W-:Y:S02]  /*4a30*/  ISETP.NE.AND P0, PT, R8, 0x1, PT ;  /* 0x000000010800780c */ /* 0x000fe40003f05270 */
[----:B------:R-:W-:Y:S01]  /*4a40*/  ISETP.NE.AND P2, PT, R26, 0x1, PT ;  /* 0x000000011a00780c */ /* 0x000fe20003f45270 */
[----:B---3--:R-:W-:Y:S01]  /*4a50*/  IMAD.HI.U32 R11, R24, R16, RZ ;  /* 0x00000010180b7227 */ /* 0x008fe200078e00ff */
[----:B------:R-:W-:Y:S02]  /*4a60*/  SHF.R.U32.HI R0, RZ, R18, R0 ;  /* 0x00000012ff007219 */ /* 0x000fe40000011600 */
[----:B------:R-:W-:Y:S01]  /*4a70*/  ISETP.NE.AND P4, PT, R5, 0x1, PT ;  /* 0x000000010500780c */ /* 0x000fe20003f85270 */
[----:B------:R-:W-:Y:S01]  /*4a80*/  IMAD.HI.U32 R15, R12, R9, RZ ;  /* 0x000000090c0f7227 */ /* 0x000fe200078e00ff */
[----:B------:R-:W-:Y:S02]  /*4a90*/  SHF.R.U32.HI R11, RZ, R17, R11 ;  /* 0x00000011ff0b7219 */ /* 0x000fe4000001160b */
[----:B------:R-:W-:Y:S01]  /*4aa0*/  SEL R0, R19, R0, !P0 ;  /* 0x0000000013007207 */ /* 0x000fe20004000000 */
[----:B------:R-:W-:Y:S01]  /*4ab0*/  IMAD.HI.U32 R14, R13, R16, RZ ;  /* 0x000000100d0e7227 */ /* 0x000fe200078e00ff */
[----:B------:R-:W-:Y:S03]  /*4ac0*/  SEL R11, R24, R11, !P4 ;  /* 0x0000000b180b7207 */ /* 0x000fe60006000000 */
[-C--:B------:R-:W-:Y:S01]  /*4ad0*/  IMAD.HI.U32 R10, R0, R6.reuse, RZ ;  /* 0x00000006000a7227 */ /* 0x080fe200078e00ff */
[----:B------:R-:W-:Y:S03]  /*4ae0*/  SHF.R.U32.HI R14, RZ, R17, R14 ;  /* 0x00000011ff0e7219 */ /* 0x000fe6000001160e */
[----:B------:R-:W-:Y:S01]  /*4af0*/  IMAD.HI.U32 R2, R11, R6, RZ ;  /* 0x000000060b027227 */ /* 0x000fe200078e00ff */
[-C--:B------:R-:W-:Y:S02]  /*4b00*/  @P2 SHF.R.U32.HI R0, RZ, R7.reuse, R10 ;  /* 0x00000007ff002219 */ /* 0x080fe4000001160a */
[----:B------:R-:W-:Y:S02]  /*4b10*/  SHF.R.U32.HI R10, RZ, R18, R15 ;  /* 0x00000012ff0a7219 */ /* 0x000fe4000001160f */
[----:B------:R-:W-:Y:S01]  /*4b20*/  @P2 SHF.R.U32.HI R11, RZ, R7, R2 ;  /* 0x00000007ff0b2219 */ /* 0x000fe20000011602 */
[----:B------:R-:W-:Y:S01]  /*4b30*/  IMAD R0, R26, R0, RZ ;  /* 0x000000001a007224 */ /* 0x000fe200078e02ff */
[----:B------:R-:W-:Y:S02]  /*4b40*/  SEL R10, R12, R10, !P0 ;  /* 0x0000000a0c0a7207 */ /* 0x000fe40004000000 */
[----:B------:R-:W-:Y:S01]  /*4b50*/  SEL R2, R13, R14, !P4 ;  /* 0x0000000e0d027207 */ /* 0x000fe20006000000 */
[----:B------:R-:W-:Y:S01]  /*4b60*/  IMAD R14, R26, R11, RZ ;  /* 0x0000000b1a0e7224 */ /* 0x000fe200078e02ff */
[C---:B------:R-:W-:Y:S01]  /*4b70*/  ISETP.GE.AND P0, PT, R10.reuse, R0, PT ;  /* 0x000000000a00720c */ /* 0x040fe20003f06270 */
[----:B------:R-:W-:Y:S03]  /*4b80*/  IMAD.HI.U32 R0, R10, R6, RZ ;  /* 0x000000060a007227 */ /* 0x000fe600078e00ff */
[----:B------:R-:W-:Y:S02]  /*4b90*/  ISETP.GE.OR P0, PT, R2, R14, P0 ;  /* 0x0000000e0200720c */ /* 0x000fe40000706670 */
[-C--:B------:R-:W-:Y:S04]  /*4ba0*/  SHF.R.U32.HI R0, RZ, R7.reuse, R0 ;  /* 0x00000007ff007219 */ /* 0x080fe80000011600 */
[----:B------:R-:W-:Y:S05]  /*4bb0*/  SEL R15, R10, R0, !P2 ;  /* 0x000000000a0f7207 */ /* 0x000fea0005000000 */
[----:B------:R-:W-:Y:S02]  /*4bc0*/  IMAD.MOV R14, RZ, RZ, -R15 ;  /* 0x000000ffff0e7224 */ /* 0x000fe400078e0a0f */
[----:B------:R-:W-:Y:S04]  /*4bd0*/  @!P0 IMAD.HI.U32 R0, R2, R6, RZ ;  /* 0x0000000602008227 */ /* 0x000fe800078e00ff */
[----:B------:R-:W-:Y:S01]  /*4be0*/  IMAD R14, R26, R14, R10 ;  /* 0x0000000e1a0e7224 */ /* 0x000fe200078e020a */
[----:B------:R-:W-:Y:S04]  /*4bf0*/  @!P0 SHF.R.U32.HI R0, RZ, R7, R0 ;  /* 0x00000007ff008219 */ /* 0x000fe80000011600 */
[----:B------:R-:W-:Y:S04]  /*4c00*/  @!P0 SEL R0, R2, R0, !P2 ;  /* 0x0000000002008207 */ /* 0x000fe80005000000 */
[----:B------:R-:W-:Y:S01]  /*4c10*/  @!P0 IADD3 R15, PT, PT, R15, -R0, RZ ;  /* 0x800000000f0f8210 */ /* 0x000fe20007ffe0ff */
[----:B------:R-:W-:Y:S01]  /*4c20*/  @!P0 IMAD R0, R11, R14, R0 ;  /* 0x0000000e0b008224 */ /* 0x000fe200078e0200 */
[----:B------:R-:W-:Y:S01]  /*4c30*/  IADD3 R11, PT, PT, -R10, RZ, RZ ;  /* 0x000000ff0a0b7210 */ /* 0x000fe20007ffe1ff */
[--C-:B------:R-:W-:Y:S02]  /*4c40*/  IMAD.MOV R14, RZ, RZ, -R2.reuse ;  /* 0x000000ffff0e7224 */ /* 0x100fe400078e0a02 */
[----:B------:R-:W-:Y:S02]  /*4c50*/  @!P0 IMAD R10, R15, R26, R2 ;  /* 0x0000001a0f0a8224 */ /* 0x000fe400078e0202 */
[----:B------:R-:W-:Y:S02]  /*4c60*/  @!P0 IMAD.MOV.U32 R2, RZ, RZ, R0 ;  /* 0x000000ffff028224 */ /* 0x000fe400078e0000 */
[----:B------:R-:W-:Y:S02]  /*4c70*/  IMAD R13, R5, R14, R13 ;  /* 0x0000000e050d7224 */ /* 0x000fe400078e020d */
[----:B------:R-:W-:Y:S02]  /*4c80*/  IMAD R12, R8, R11, R12 ;  /* 0x0000000b080c7224 */ /* 0x000fe400078e020c */
[----:B------:R-:W-:Y:S02]  /*4c90*/  IMAD R13, R2, R5, R13 ;  /* 0x00000005020d7224 */ /* 0x000fe400078e020d */
[----:B------:R-:W-:Y:S02]  /*4ca0*/  IMAD R12, R10, R8, R12 ;  /* 0x000000080a0c7224 */ /* 0x000fe400078e020c */
.L_x_97:
[----:B------:R-:W-:Y:S05]  /*4cb0*/  BRA.U UP1, `(.L_x_98) ;  /* 0x0000000101107547 */ /* 0x000fea000b800000 */
[----:B------:R-:W-:Y:S04]  /*4cc0*/  MOV R2, UR13 ;  /* 0x0000000d00027c02 */ /* 0x000fe80008000f00 */
[----:B------:R-:W-:Y:S04]  /*4cd0*/  SHF.L.U32 R2, R2, 0x1f, RZ ;  /* 0x0000001f02027819 */ /* 0x000fe800000006ff */
[----:B------:R-:W4:Y:S02]  /*4ce0*/  SYNCS.PHASECHK.TRANS64.TRYWAIT P0, [UR6+0x118], R2 ;  /* 0x00011802ff0075a7 */ /* 0x000f240008001106 */
[----:B----4-:R-:W-:Y:S05]  /*4cf0*/  @!P0 BRA `(.L_x_99) ;  /* 0x0000004c00b88947 */ /* 0x010fea0003800000 */
.L_x_98:
[----:B------:R-:W-:Y:S02]  /*4d00*/  R2UR UR42, R4 ;  /* 0x00000000042a72ca */ /* 0x000fe400000e0000 */
[----:B------:R-:W-:Y:S02]  /*4d10*/  R2UR UR43, R3 ;  /* 0x00000000032b72ca */ /* 0x000fe400000e0000 */
[----:B------:R-:W-:Y:S02]  /*4d20*/  ISETP.NE.U32.AND P2, PT, RZ, UR4, PT ;  /* 0x00000004ff007c0c */ /* 0x000fe4000bf45070 */
[----:B------:R-:W-:Y:S02]  /*4d30*/  SHF.L.U32 R31, R30, 0x1f, RZ ;  /* 0x0000001f1e1f7819 */ /* 0x000fe400000006ff */
[----:B------:R-:W-:Y:S05]  /*4d40*/  ISETP.NE.AND.EX P2, PT, RZ, UR5, PT, P2 ;  /* 0x00000005ff007c0c */ /* 0x000fea000bf45320 */
[----:B------:R-:W-:Y:S02]  /*4d50*/  USHF.L.U32 UR42, UR42, 0x7, URZ ;  /* 0x000000072a2a7899 */ /* 0x000fe400080006ff */
[----:B------:R-:W-:Y:S01]  /*4d60*/  USHF.L.U32 UR43, UR43, 0x6, URZ ;  /* 0x000000062b2b7899 */ /* 0x000fe200080006ff */
[----:B------:R-:W-:Y:S11]  /*4d70*/  BRA.U !UP4, `(.L_x_100) ;  /* 0x000000010c347547 */ /* 0x000ff6000b800000 */
[----:B------:R-:W-:Y:S01]  /*4d80*/  UPLOP3.LUT UP0, UPT, UPT, UPT, UP3, 0x80, 0x8 ;  /* 0x000000000008789c */ /* 0x000fe20003f0f030 */
[----:B----4-:R-:W-:Y:S02]  /*4d90*/  HFMA2 R0, -RZ, RZ, 0, 5.9604644775390625e-08 ;  /* 0x00000001ff007431 */ /* 0x010fe400000001ff */
[----:B------:R-:W-:Y:S03]  /*4da0*/  IMAD.MOV.U32 R66, RZ, RZ, 0x1 ;  /* 0x00000001ff427424 */ /* 0x000fe600078e00ff */
[----:B------:R-:W-:Y:S05]  /*4db0*/  PLOP3.LUT P0, PT, PT, PT, UP0, 0x80, 0x8 ;  /* 0x000000000008781c */ /* 0x000fea0003f0f008 */
[----:B------:R-:W4:Y:S01]  /*4dc0*/  @UP0 LDCU.64 UR10, c[0x0][0x888] ;  /* 0x00011100ff0a07ac */ /* 0x000f220008000a00 */
[----:B------:R-:W-:Y:S07]  /*4dd0*/  @UP0 UIMAD UR8, UR52, UR4, URZ ;  /* 0x00000004340802a4 */ /* 0x000fee000f8e02ff */
[----:B------:R-:W-:Y:S01]  /*4de0*/  @!P0 PRMT R66, R0, 0x7610, R66 ;  /* 0x0000761000428816 */ /* 0x000fe20000000042 */
[----:B----4-:R-:W-:Y:S03]  /*4df0*/  @UP0 UIMAD.WIDE UR10, UR8, 0x4, UR10 ;  /* 0x00000004080a08a5 */ /* 0x010fe6000f8e020a */
[----:B------:R-:W4:Y:S03]  /*4e00*/  @!UP0 LDCU UR8, c[0x0][0x880] ;  /* 0x00011000ff0887ac */ /* 0x000f260008000800 */
[----:B------:R-:W-:Y:S01]  /*4e10*/  IMAD.U32 R2, RZ, RZ, UR10 ;  /* 0x0000000aff027e24 */ /* 0x000fe2000f8e00ff */
[----:B------:R-:W-:Y:S05]  /*4e20*/  MOV R3, UR11 ;  /* 0x0000000b00037c02 */ /* 0x000fea0008000f00 */
[----:B------:R1:W5:Y:S02]  /*4e30*/  @P0 LDG.E R35, desc[UR50][R2.64] ;  /* 0x0000003202230981 */ /* 0x000364000c1e1900 */
[----:B-1--4-:R-:W-:Y:S07]  /*4e40*/  @!P0 IMAD.U32 R35, RZ, RZ, UR8 ;  /* 0x00000008ff238e24 */ /* 0x012fee000f8e00ff */
.L_x_100:
[----:B-----5:R-:W-:Y:S01]  /*4e50*/  @!P2 FSETP.EQ.AND P0, PT, R35, RZ, PT ;  /* 0x000000ff2300a20b */ /* 0x020fe20003f02000 */
[----:B------:R-:W-:Y:S01]  /*4e60*/  @!UPT UIADD3 URZ, UPT, UPT, URZ, URZ, URZ ;  /* 0x000000fffffff290 */ /* 0x000fe2000fffe0ff */
[----:B------:R-:W-:Y:S11]  /*4e70*/  @!P2 BRA `(.L_x_101) ;  /* 0x000000000014a947 */ /* 0x000ff60003800000 */
[----:B------:R-:W-:Y:S02]  /*4e80*/  LOP3.LUT P2, RZ, R66, 0xff, RZ, 0xc0, !PT ;  /* 0x000000ff42ff7812 */ /* 0x000fe4000784c0ff */
[----:B------:R-:W-:Y:S04]  /*4e90*/  PLOP3.LUT P0, PT, PT, PT, UP0, 0x80, 0x8 ;  /* 0x000000000008781c */ /* 0x000fe80003f0f008 */
[----:B------:R-:W-:Y:S07]  /*4ea0*/  PLOP3.LUT P0, PT, P0, PT, PT, 0x8, 0x80 ;  /* 0x000000000080781c */ /* 0x000fee000070e170 */
[----:B------:R-:W-:Y:S11]  /*4eb0*/  @P2 FSETP.EQ.AND P0, PT, R35, RZ, PT ;  /* 0x000000ff2300220b */ /* 0x000ff60003f02000 */
[----:B------:R-:W-:Y:S02]  /*4ec0*/  @!UPT UIADD3 URZ, UPT, UPT, URZ, URZ, URZ ;  /* 0x000000fffffff290 */ /* 0x000fe4000fffe0ff */
.L_x_101:
[----:B------:R-:W5:Y:S01]  /*4ed0*/  SYNCS.PHASECHK.TRANS64.TRYWAIT P2, [UR6+0xf0], R31 ;  /* 0x0000f01fff0075a7 */ /* 0x000f620008041106 */
[----:B------:R-:W-:Y:S04]  /*4ee0*/  ELECT P4, URZ, PT ;  /* 0x0000000000ff782f */ /* 0x000fe80003880000 */
[----:B------:R-:W-:Y:S11]  /*4ef0*/  PLOP3.LUT P4, PT, P0, P4, PT, 0xf2, 0x2f ;  /* 0x00000000002f781c */ /* 0x000ff60000789e72 */
[----:B------:R-:W-:Y:S02]  /*4f00*/  @!UPT UIADD3 URZ, UPT, UPT, URZ, URZ, URZ ;  /* 0x000000fffffff290 */ /* 0x000fe4000fffe0ff */
[----:B--2---:R-:W-:Y:S05]  /*4f10*/  @!P4 IADD3 R3, P0, PT, R32, 0x580, RZ ;  /* 0x000005802003c810 */ /* 0x004fea0007f1e0ff */
[----:B----4-:R-:W-:Y:S01]  /*4f20*/  @!P4 IMAD.X R2, RZ, RZ, R33, P0 ;  /* 0x000000ffff02c224 */ /* 0x010fe200000e0621 */
[----:B-----5:R-:W-:Y:S07]  /*4f30*/  @!P2 BRA `(.L_x_102) ;  /* 0x0000004c0040a947 */ /* 0x020fee0003800000 */
.L_x_212:
[----:B------:R-:W-:Y:S01]  /*4f40*/  @!P4 R2UR UR9, R3 ;  /* 0x000000000309c2ca */ /* 0x000fe200000e0000 */
[----:B------:R-:W-:Y:S01]  /*4f50*/  VOTEU.ALL UP1, P4 ;  /* 0x0000000000ff7886 */ /* 0x000fe20002020000 */
[----:B------:R-:W-:Y:S01]  /*4f60*/  @!P4 R2UR UR8, R2 ;  /* 0x000000000208c2ca */ /* 0x000fe200000e0000 */
[----:B------:R-:W-:Y:S01]  /*4f70*/  VOTEU.ALL UP2, P4 ;  /* 0x0000000000ff7886 */ /* 0x000fe20002040000 */
[----:B------:R-:W-:Y:S01]  /*4f80*/  UMOV UR16, 0x0 ;  /* 0x0000000000107882 */ /* 0x000fe20000000000 */
[----:B------:R-:W-:Y:S01]  /*4f90*/  UMOV UR17, 0x10000000 ;  /* 0x1000000000117882 */ /* 0x000fe20000000000 */
[----:B------:R-:W-:Y:S01]  /*4fa0*/  @!UP1 UIADD3 UR40, UPT, UPT, UR6, 0x200, URZ ;  /* 0x0000020006289890 */ /* 0x000fe2000fffe0ff */
[----:B--2---:R-:W-:Y:S01]  /*4fb0*/  @!P4 IMAD.MOV.U32 R0, RZ, RZ, 0x1000 ;  /* 0x00001000ff00c424 */ /* 0x004fe200078e00ff */
[----:B------:R-:W-:Y:S01]  /*4fc0*/  UMOV UR44, UR52 ;  /* 0x00000034002c7c82 */ /* 0x000fe20008000000 */
[----:B------:R-:W-:Y:S01]  /*4fd0*/  @!UP1 UIADD3 UR10, UPT, UPT, UR42, 0x40, URZ ;  /* 0x000000402a0a9890 */ /* 0x000fe2000fffe0ff */
[----:B------:R-:W-:Y:S01]  /*4fe0*/  UMOV UR11, UR43 ;  /* 0x0000002b000b7c82 */ /* 0x000fe20008000000 */
[----:B------:R-:W-:Y:S02]  /*4ff0*/  UMOV UR12, UR52 ;  /* 0x00000034000c7c82 */ /* 0x000fe40008000000 */
[----:B------:R-:W-:Y:S01]  /*5000*/  IMAD.U32 R2, RZ, RZ, UR9 ;  /* 0x00000009ff027e24 */ /* 0x000fe2000f8e00ff */
[----:B------:R-:W-:Y:S01]  /*5010*/  UMOV UR9, UR41 ;  /* 0x0000002900097c82 */ /* 0x000fe20008000000 */
[----:B------:R-:W-:Y:S01]  /*5020*/  IMAD.U32 R3, RZ, RZ, UR8 ;  /* 0x00000008ff037e24 */ /* 0x000fe2000f8e00ff */
[----:B------:R-:W-:Y:S02]  /*5030*/  @!UP1 UIADD3 UR8, UPT, UPT, UR6, 0xa00, URZ ;  /* 0x00000a0006089890 */ /* 0x000fe4000fffe0ff */
[----:B------:R-:W-:Y:S01]  /*5040*/  @!P4 R2UR UR18, R2 ;  /* 0x000000000212c2ca */ /* 0x000fe200000e0000 */
[----:B------:R-:W-:Y:S01]  /*5050*/  VOTEU.ALL UP1, P4 ;  /* 0x0000000000ff7886 */ /* 0x000fe20002020000 */
[----:B------:R-:W-:Y:S01]  /*5060*/  @!P4 R2UR UR19, R3 ;  /* 0x000000000313c2ca */ /* 0x000fe200000e0000 */
[----:B------:R-:W-:Y:S01]  /*5070*/  UPRMT UR14, UR46, 0x654, UR41 ;  /* 0x000006542e0e7896 */ /* 0x000fe20008000029 */
[----:B------:R-:W-:Y:S05]  /*5080*/  @!P4 IADD3 R3, P0, PT, R32, 0x580, RZ ;  /* 0x000005802003c810 */ /* 0x000fea0007f1e0ff */
[----:B------:R-:W-:Y:S06]  /*5090*/  @!P4 IMAD.X R2, RZ, RZ, R33, P0 ;  /* 0x000000ffff02c224 */ /* 0x000fec00000e0621 */
[----:B------:R2:W-:Y:S01]  /*50a0*/  @!UP2 UTMALDG.3D [UR40], [UR18], desc[UR16] ;  /* 0x000010281200a5b4 */ /* 0x0005e20008011000 */
[----:B------:R2:W-:Y:S01]  /*50b0*/  @!UP1 UTMALDG.3D [UR8], [UR18], desc[UR16] ;  /* 0x00001008120095b4 */ /* 0x0005e20008011000 */
[----:B------:R2:W-:Y:S01]  /*50c0*/  @!P4 SYNCS.ARRIVE.TRANS64.RED.A0TR RZ, [UR6+0xd0], R0 ;  /* 0x0000d000ffffc9a7 */ /* 0x0005e20008300406 */
[----:B------:R-:W-:Y:S01]  /*50d0*/  SYNCS.ARRIVE.TRANS64.RED.A1T0 RZ, [UR14], RZ ;  /* 0x000000ffffff79a7 */ /* 0x000fe2000810040e */
[----:B------:R-:W4:Y:S02]  /*50e0*/  SYNCS.PHASECHK.TRANS64.TRYWAIT P2, [UR6+0xf8], R31 ;  /* 0x0000f81fff0075a7 */ /* 0x000f240008041106 */
[----:B--2-4-:R-:W-:Y:S05]  /*50f0*/  @!P2 BRA `(.L_x_103) ;  /* 0x0000004800e8a947 */ /* 0x014fea0003800000 */
.L_x_214:
        /* <DEDUP_REMOVED lines=8> */
[----:B------:R-:W-:Y:S01]  /*5180*/  @!UP1 UIADD3 UR32, UPT, UPT, UR6, 0x1200, URZ ;  /* 0x0000120006209890 */ /* 0x000fe2000fffe0ff */
[----:B------:R-:W-:Y:S01]  /*5190*/  UMOV UR35, UR43 ;  /* 0x0000002b00237c82 */ /* 0x000fe20008000000 */
[----:B------:R-:W-:Y:S01]  /*51a0*/  UMOV UR36, UR52 ;  /* 0x0000003400247c82 */ /* 0x000fe20008000000 */
[----:B------:R-:W-:Y:S02]  /*51b0*/  @!UP1 UIADD3 UR10, UPT, UPT, UR42, 0x50, URZ ;  /* 0x000000502a0a9890 */ /* 0x000fe4000fffe0ff */
[----:B------:R-:W-:Y:S01]  /*51c0*/  IMAD.U32 R2, RZ, RZ, UR9 ;  /* 0x00000009ff027e24 */ /* 0x000fe2000f8e00ff */
[----:B------:R-:W-:Y:S01]  /*51d0*/  UMOV UR9, UR33 ;  /* 0x0000002100097c82 */ /* 0x000fe20008000000 */
[----:B------:R-:W-:Y:S01]  /*51e0*/  IMAD.U32 R3, RZ, RZ, UR8 ;  /* 0x00000008ff037e24 */ /* 0x000fe2000f8e00ff */
[----:B------:R-:W-:Y:S02]  /*51f0*/  @!UP1 UIADD3 UR8, UPT, UPT, UR6, 0x1a00, URZ ;  /* 0x00001a0006089890 */ /* 0x000fe4000fffe0ff */
[----:B------:R-:W-:Y:S01]  /*5200*/  @!P4 R2UR UR18, R2 ;  /* 0x000000000212c2ca */ /* 0x000fe200000e0000 */
[----:B------:R-:W-:Y:S01]  /*5210*/  VOTEU.ALL UP1, P4 ;  /* 0x0000000000ff7886 */ /* 0x000fe20002020000 */
[----:B------:R-:W-:Y:S01]  /*5220*/  @!P4 R2UR UR19, R3 ;  /* 0x000000000313c2ca */ /* 0x000fe200000e0000 */
[----:B------:R-:W-:Y:S01]  /*5230*/  UMOV UR11, UR43 ;  /* 0x0000002b000b7c82 */ /* 0x000fe20008000000 */
[----:B------:R-:W-:Y:S01]  /*5240*/  UMOV UR12, UR52 ;  /* 0x00000034000c7c82 */ /* 0x000fe20008000000 */
[----:B------:R-:W-:Y:S01]  /*5250*/  UPRMT UR14, UR46, 0x654, UR33 ;  /* 0x000006542e0e7896 */ /* 0x000fe20008000021 */
[----:B------:R-:W-:Y:S05]  /*5260*/  @!P4 IADD3 R3, P0, PT, R32, 0x580, RZ ;  /* 0x000005802003c810 */ /* 0x000fea0007f1e0ff */
[----:B------:R-:W-:Y:S04]  /*5270*/  @!P4 IMAD.X R2, RZ, RZ, R33, P0 ;  /* 0x000000ffff02c224 */ /* 0x000fe800000e0621 */
[----:B------:R2:W-:Y:S01]  /*5280*/  @!UP2 UTMALDG.3D [UR32], [UR18], desc[UR16] ;  /* 0x000010201200a5b4 */ /* 0x0005e20008011000 */
[----:B------:R2:W-:Y:S01]  /*5290*/  @!UP1 UTMALDG.3D [UR8], [UR18], desc[UR16] ;  /* 0x00001008120095b4 */ /* 0x0005e20008011000 */
[----:B------:R2:W-:Y:S01]  /*52a0*/  @!P4 SYNCS.ARRIVE.TRANS64.RED.A0TR RZ, [UR6+0xd8], R0 ;  /* 0x0000d800ffffc9a7 */ /* 0x0005e20008300406 */
[----:B------:R-:W-:Y:S01]  /*52b0*/  SYNCS.ARRIVE.TRANS64.RED.A1T0 RZ, [UR14], RZ ;  /* 0x000000ffffff79a7 */ /* 0x000fe2000810040e */
[----:B------:R-:W4:Y:S02]  /*52c0*/  SYNCS.PHASECHK.TRANS64.TRYWAIT P2, [UR6+0x100], R31 ;  /* 0x0001001fff0075a7 */ /* 0x000f240008041106 */
[----:B--2-4-:R-:W-:Y:S05]  /*52d0*/  @!P2 BRA `(.L_x_104) ;  /* 0x000000480088a947 */ /* 0x014fea0003800000 */
.L_x_216:
[----:B------:R-:W4:Y:S01]  /*52e0*/  LDC.64 R14, c[0x0][0xb10] ;  /* 0x0002c400ff0e7b82 */ /* 0x000f220000000a00 */
[----:B------:R-:W-:Y:S01]  /*52f0*/  @!P4 R2UR UR9, R3 ;  /* 0x000000000309c2ca */ /* 0x000fe200000e0000 */
[----:B------:R-:W-:Y:S01]  /*5300*/  VOTEU.ALL UP1, P4 ;  /* 0x0000000000ff7886 */ /* 0x000fe20002020000 */
[----:B------:R-:W-:Y:S01]  /*5310*/  @!P4 R2UR UR8, R2 ;  /* 0x000000000208c2ca */ /* 0x000fe200000e0000 */
[----:B------:R-:W-:Y:S01]  /*5320*/  VOTEU.ALL UP2, P4 ;  /* 0x0000000000ff7886 */ /* 0x000fe20002040000 */
[----:B------:R-:W-:Y:S03]  /*5330*/  UMOV UR16, 0x0 ;  /* 0x0000000000107882 */ /* 0x000fe60000000000 */
[----:B------:R-:W5:Y:S01]  /*5340*/  LDC.64 R10, c[0x0][0xb18] ;  /* 0x0002c600ff0a7b82 */ /* 0x000f620000000a00 */
[----:B------:R-:W-:Y:S01]  /*5350*/  @!UP1 UIADD3 UR26, UPT, UPT, UR42, 0x20, URZ ;  /* 0x000000202a1a9890 */ /* 0x000fe2000fffe0ff */
[----:B--2---:R-:W-:Y:S01]  /*5360*/  @!P4 IMAD.MOV.U32 R0, RZ, RZ, 0x1000 ;  /* 0x00001000ff00c424 */ /* 0x004fe200078e00ff */
[----:B------:R-:W-:Y:S01]  /*5370*/  @!UP1 UIADD3 UR24, UPT, UPT, UR6, 0x2200, URZ ;  /* 0x0000220006189890 */ /* 0x000fe2000fffe0ff */
[----:B------:R-:W-:Y:S01]  /*5380*/  @P3 SHF.R.U32.HI R27, RZ, 0x10, R21 ;  /* 0x00000010ff1b3819 */ /* 0x000fe20000011615 */
[----:B------:R-:W-:Y:S01]  /*5390*/  UMOV UR17, 0x10000000 ;  /* 0x1000000000117882 */ /* 0x000fe20000000000 */
[----:B------:R-:W-:Y:S01]  /*53a0*/  UMOV UR27, UR43 ;  /* 0x0000002b001b7c82 */ /* 0x000fe20008000000 */
[----:B------:R-:W-:Y:S01]  /*53b0*/  UMOV UR28, UR52 ;  /* 0x00000034001c7c82 */ /* 0x000fe20008000000 */
[----:B------:R-:W-:Y:S01]  /*53c0*/  IMAD.U32 R2, RZ, RZ, UR9 ;  /* 0x00000009ff027e24 */ /* 0x000fe2000f8e00ff */
[----:B------:R-:W-:Y:S01]  /*53d0*/  @!UP1 UIADD3 UR10, UPT, UPT, UR42, 0x60, URZ ;  /* 0x000000602a0a9890 */ /* 0x000fe2000fffe0ff */
[----:B------:R-:W-:Y:S01]  /*53e0*/  IMAD.U32 R3, RZ, RZ, UR8 ;  /* 0x00000008ff037e24 */ /* 0x000fe2000f8e00ff */
[----:B------:R-:W-:Y:S01]  /*53f0*/  @!UP1 UIADD3 UR8, UPT, UPT, UR6, 0x2a00, URZ ;  /* 0x00002a0006089890 */ /* 0x000fe2000fffe0ff */
[----:B------:R-:W-:Y:S01]  /*5400*/  VIADD R29, R29, 0x1 ;  /* 0x000000011d1d7836 */ /* 0x000fe20000000000 */
[----:B------:R-:W-:Y:S01]  /*5410*/  @!P4 R2UR UR18, R2 ;  /* 0x000000000212c2ca */ /* 0x000fe200000e0000 */
[----:B------:R-:W-:Y:S01]  /*5420*/  VOTEU.ALL UP1, P4 ;  /* 0x0000000000ff7886 */ /* 0x000fe20002020000 */
[----:B------:R-:W2:Y:S01]  /*5430*/  @!P1 LDC R2, c[0x0][0xb0c] ;  /* 0x0002c300ff029b82 */ /* 0x000ea20000000800 */
[----:B------:R-:W-:Y:S01]  /*5440*/  @!P4 R2UR UR19, R3 ;  /* 0x000000000313c2ca */ /* 0x000fe200000e0000 */
[----:B------:R-:W-:Y:S01]  /*5450*/  UMOV UR9, UR25 ;  /* 0x0000001900097c82 */ /* 0x000fe20008000000 */
[----:B------:R-:W-:Y:S01]  /*5460*/  UMOV UR11, UR43 ;  /* 0x0000002b000b7c82 */ /* 0x000fe20008000000 */
[----:B------:R-:W-:Y:S01]  /*5470*/  UMOV UR12, UR52 ;  /* 0x00000034000c7c82 */ /* 0x000fe20008000000 */
[----:B------:R-:W-:Y:S09]  /*5480*/  UPRMT UR14, UR46, 0x654, UR25 ;  /* 0x000006542e0e7896 */ /* 0x000ff20008000019 */
[----:B------:R1:W-:Y:S01]  /*5490*/  @!UP2 UTMALDG.3D [UR24], [UR18], desc[UR16] ;  /* 0x000010181200a5b4 */ /* 0x0003e20008011000 */
[----:B------:R1:W-:Y:S01]  /*54a0*/  @!UP1 UTMALDG.3D [UR8], [UR18], desc[UR16] ;  /* 0x00001008120095b4 */ /* 0x0003e20008011000 */
[----:B------:R3:W-:Y:S01]  /*54b0*/  @!P4 SYNCS.ARRIVE.TRANS64.RED.A0TR RZ, [UR6+0xe0], R0 ;  /* 0x0000e000ffffc9a7 */ /* 0x0007e20008300406 */
[C---:B----4-:R-:W-:Y:S01]  /*54c0*/  @!P1 IMAD.HI.U32 R3, R13.reuse, R14, RZ ;  /* 0x0000000e0d039227 */ /* 0x050fe200078e00ff */
[----:B-----5:R-:W-:Y:S02]  /*54d0*/  @!P1 ISETP.NE.AND P0, PT, R10, 0x1, PT ;  /* 0x000000010a00980c */ /* 0x020fe40003f05270 */
[----:B--2---:R-:W-:Y:S01]  /*54e0*/  @!P1 ISETP.NE.AND P2, PT, R2, 0x1, PT ;  /* 0x000000010200980c */ /* 0x004fe20003f45270 */
[C---:B------:R-:W-:Y:S01]  /*54f0*/  @!P1 IMAD.HI.U32 R4, R12.reuse, R11, RZ ;  /* 0x0000000b0c049227 */ /* 0x040fe200078e00ff */
[----:B------:R-:W-:Y:S04]  /*5500*/  @!P1 SHF.R.U32.HI R3, RZ, R15, R3 ;  /* 0x0000000fff039219 */ /* 0x000fe80000011603 */
[----:B------:R-:W-:Y:S01]  /*5510*/  @!P1 SEL R3, R13, R3, !P2 ;  /* 0x000000030d039207 */ /* 0x000fe20005000000 */
[----:B------:R-:W-:Y:S01]  /*5520*/  SYNCS.ARRIVE.TRANS64.RED.A1T0 RZ, [UR14], RZ ;  /* 0x000000ffffff79a7 */ /* 0x000fe2000810040e */
[----:B------:R-:W2:Y:S01]  /*5530*/  SYNCS.PHASECHK.TRANS64.TRYWAIT P5, [UR6+0x108], R31 ;  /* 0x0001081fff0075a7 */ /* 0x000ea200080a1106 */
[----:B---3--:R-:W3:Y:S02]  /*5540*/  @!P1 LDC R0, c[0x0][0xb20] ;  /* 0x0002c800ff009b82 */ /* 0x008ee40000000800 */
[----:B---3--:R-:W-:Y:S04]  /*5550*/  @!P1 SHF.R.U32.HI R0, RZ, R0, R4 ;  /* 0x00000000ff009219 */ /* 0x008fe80000011604 */
[----:B------:R-:W-:Y:S05]  /*5560*/  @!P1 SEL R4, R12, R0, !P0 ;  /* 0x000000000c049207 */ /* 0x000fea0004000000 */
[----:B------:R-:W-:Y:S02]  /*5570*/  @!P1 IMAD.IADD R0, R4, 0x1, -R3 ;  /* 0x0000000104009824 */ /* 0x000fe400078e0a03 */
[----:B------:R-:W-:Y:S02]  /*5580*/  @!P1 IMAD.IADD R3, R3, 0x1, -R4 ;  /* 0x0000000103039824 */ /* 0x000fe400078e0a04 */
[----:B------:R-:W-:Y:S02]  /*5590*/  @!P1 IMAD R13, R0, R2, R13 ;  /* 0x00000002000d9224 */ /* 0x000fe400078e020d */
[----:B------:R-:W-:Y:S01]  /*55a0*/  @!P1 IMAD R12, R3, R10, R12 ;  /* 0x0000000a030c9224 */ /* 0x000fe200078e020c */
[----:B-12---:R-:W-:Y:S06]  /*55b0*/  @!P5 BRA `(.L_x_105) ;  /* 0x0000004400e8d947 */ /* 0x006fec0003800000 */
.L_x_218:
[----:B------:R-:W-:Y:S01]  /*55c0*/  @!P4 IADD3 R2, P0, PT, R32, 0x580, RZ ;  /* 0x000005802002c810 */ /* 0x000fe20007f1e0ff */
[----:B------:R-:W-:Y:S01]  /*55d0*/  VOTEU.ALL UP1, P4 ;  /* 0x0000000000ff7886 */ /* 0x000fe20002020000 */
[----:B------:R-:W-:Y:S01]  /*55e0*/  VOTEU.ALL UP2, P4 ;  /* 0x0000000000ff7886 */ /* 0x000fe20002040000 */
[----:B------:R-:W-:Y:S01]  /*55f0*/  UMOV UR14, 0x0 ;  /* 0x00000000000e7882 */ /* 0x000fe20000000000 */
[----:B------:R-:W-:Y:S01]  /*5600*/  @!P4 R2UR UR9, R2 ;  /* 0x000000000209c2ca */ /* 0x000fe200000e0000 */
[----:B-1----:R-:W-:Y:S01]  /*5610*/  @!P4 IMAD.X R0, RZ, RZ, R33, P0 ;  /* 0x000000ffff00c224 */ /* 0x002fe200000e0621 */
[----:B------:R-:W-:Y:S01]  /*5620*/  @!UP1 UIADD3 UR17, UPT, UPT, UR6, 0xe8, URZ ;  /* 0x000000e806119890 */ /* 0x000fe2000fffe0ff */
[----:B------:R-:W-:Y:S01]  /*5630*/  ISETP.NE.AND P0, PT, R29, 0x2, PT ;  /* 0x000000021d00780c */ /* 0x000fe20003f05270 */
[----:B------:R-:W-:Y:S01]  /*5640*/  @!UP1 UIADD3 UR18, UPT, UPT, UR42, 0x30, URZ ;  /* 0x000000302a129890 */ /* 0x000fe2000fffe0ff */
[----:B------:R-:W-:Y:S01]  /*5650*/  LOP3.LUT R30, R30, 0x1, RZ, 0x3c, !PT ;  /* 0x000000011e1e7812 */ /* 0x000fe200078e3cff */
[----:B------:R-:W-:Y:S01]  /*5660*/  @!UP1 UIADD3 UR16, UPT, UPT, UR6, 0x3200, URZ ;  /* 0x0000320006109890 */ /* 0x000fe2000fffe0ff */
[----:B------:R-:W-:Y:S01]  /*5670*/  @!P4 R2UR UR8, R0 ;  /* 0x000000000008c2ca */ /* 0x000fe200000e0000 */
[----:B------:R-:W-:Y:S01]  /*5680*/  UMOV UR15, 0x10000000 ;  /* 0x10000000000f7882 */ /* 0x000fe20000000000 */
[----:B------:R-:W-:Y:S01]  /*5690*/  UMOV UR19, UR43 ;  /* 0x0000002b00137c82 */ /* 0x000fe20008000000 */
[----:B------:R-:W-:Y:S01]  /*56a0*/  UMOV UR20, UR52 ;  /* 0x0000003400147c82 */ /* 0x000fe20008000000 */
[----:B------:R-:W-:Y:S01]  /*56b0*/  @!UP1 UIADD3 UR10, UPT, UPT, UR42, 0x70, URZ ;  /* 0x000000702a0a9890 */ /* 0x000fe2000fffe0ff */
[----:B------:R-:W-:Y:S01]  /*56c0*/  SEL R0, RZ, 0x1, P0 ;  /* 0x00000001ff007807 */ /* 0x000fe20000000000 */
[----:B------:R-:W-:Y:S01]  /*56d0*/  IMAD.U32 R2, RZ, RZ, UR9 ;  /* 0x00000009ff027e24 */ /* 0x000fe2000f8e00ff */
[----:B------:R-:W-:Y:S01]  /*56e0*/  UMOV UR11, UR43 ;  /* 0x0000002b000b7c82 */ /* 0x000fe20008000000 */
[----:B------:R-:W-:Y:S01]  /*56f0*/  UMOV UR12, UR52 ;  /* 0x00000034000c7c82 */ /* 0x000fe20008000000 */
[----:B------:R-:W-:Y:S01]  /*5700*/  UMOV UR9, UR17 ;  /* 0x0000001100097c82 */ /* 0x000fe20008000000 */
[----:B------:R-:W-:Y:S01]  /*5710*/  @P3 R2UR UR52, R27 ;  /* 0x000000001b3432ca */ /* 0x000fe200000e0000 */
[----:B------:R-:W-:Y:S01]  /*5720*/  IMAD.IADD R4, R12, 0x1, R64 ;  /* 0x000000010c047824 */ /* 0x000fe200078e0240 */
[----:B------:R-:W-:Y:S01]  /*5730*/  @!P4 R2UR UR22, R2 ;  /* 0x000000000216c2ca */ /* 0x000fe200000e0000 */
[----:B------:R-:W-:Y:S01]  /*5740*/  IMAD.U32 R3, RZ, RZ, UR8 ;  /* 0x00000008ff037e24 */ /* 0x000fe2000f8e00ff */
[----:B------:R-:W-:Y:S01]  /*5750*/  @!UP1 UIADD3 UR8, UPT, UPT, UR6, 0x3a00, URZ ;  /* 0x00003a0006089890 */ /* 0x000fe2000fffe0ff */
[----:B------:R-:W-:Y:S01]  /*5760*/  LOP3.LUT R28, R28, R0, RZ, 0x3c, !PT ;  /* 0x000000001c1c7212 */ /* 0x000fe200078e3cff */
[----:B------:R-:W-:Y:S01]  /*5770*/  VOTEU.ALL UP1, P4 ;  /* 0x0000000000ff7886 */ /* 0x000fe20002020000 */
[----:B------:R-:W-:Y:S02]  /*5780*/  SEL R29, R29, RZ, P0 ;  /* 0x000000ff1d1d7207 */ /* 0x000fe40000000000 */
[----:B------:R-:W-:Y:S01]  /*5790*/  @!P4 R2UR UR23, R3 ;  /* 0x000000000317c2ca */ /* 0x000fe200000e0000 */
[----:B------:R-:W-:Y:S11]  /*57a0*/  IMAD.IADD R3, R13, 0x1, R65 ;  /* 0x000000010d037824 */ /* 0x000ff600078e0241 */
[----:B------:R-:W-:Y:S01]  /*57b0*/  @!UPT UIADD3 URZ, UPT, UPT, URZ, URZ, URZ ;  /* 0x000000fffffff290 */ /* 0x000fe2000fffe0ff */
[----:B------:R4:W-:Y:S01]  /*57c0*/  @!UP2 UTMALDG.3D [UR16], [UR22], desc[UR14] ;  /* 0x00000e101600a5b4 */ /* 0x0009e20008011000 */
[----:B------:R4:W-:Y:S01]  /*57d0*/  @!UP1 UTMALDG.3D [UR8], [UR22], desc[UR14] ;  /* 0x00000e08160095b4 */ /* 0x0009e20008011000 */
[----:B------:R4:W-:Y:S01]  /*57e0*/  @!P4 SYNCS.ARRIVE.TRANS64.RED.A0TR RZ, [UR6+0xe8], R25 ;  /* 0x0000e819ffffc9a7 */ /* 0x0009e20008300406 */
[----:B------:R-:W-:Y:S01]  /*57f0*/  UPLOP3.LUT UP1, UPT, UPT, UPT, UPT, 0x80, 0x8 ;  /* 0x000000000008789c */ /* 0x000fe20003f2f070 */
[----:B------:R-:W-:Y:S01]  /*5800*/  SYNCS.ARRIVE.TRANS64.RED.A1T0 RZ, [UR7], RZ ;  /* 0x000000ffffff79a7 */ /* 0x000fe20008100407 */
[----:B------:R-:W-:Y:S09]  /*5810*/  @P3 BRA `(.L_x_106) ;  /* 0xfffffff0002c3947 */ /* 0x000ff2000383ffff */
[----:B------:R-:W-:-:S04]  /*5820*/  SHF.L.U32 R2, R30, 0x1f, RZ ;  /* 0x0000001f1e027819 */ /* 0x000fc800000006ff */
[----:B------:R-:W1:Y:S02]  /*5830*/  SYNCS.PHASECHK.TRANS64.TRYWAIT P0, [UR6+0xf0], R2 ;  /* 0x0000f002ff0075a7 */ /* 0x000e640008001106 */
[----:B-1----:R-:W-:Y:S05]  /*5840*/  @!P0 BRA `(.L_x_107) ;  /* 0x00000044005c8947 */ /* 0x002fea0003800000 */
.L_x_220:
[----:B------:R-:W2:Y:S02]  /*5850*/  SYNCS.PHASECHK.TRANS64.TRYWAIT P0, [UR6+0xf8], R2 ;  /* 0x0000f802ff0075a7 */ /* 0x000ea40008001106 */
[----:B--2---:R-:W-:Y:S05]  /*5860*/  @!P0 BRA `(.L_x_108) ;  /* 0x00000044006c8947 */ /* 0x004fea0003800000 */
.L_x_222:
[----:B------:R-:W2:Y:S02]  /*5870*/  SYNCS.PHASECHK.TRANS64.TRYWAIT P0, [UR6+0x100], R2 ;  /* 0x00010002ff0075a7 */ /* 0x000ea40008001106 */
[----:B--2---:R-:W-:Y:S05]  /*5880*/  @!P0 BRA `(.L_x_109) ;  /* 0x00000044007c8947 */ /* 0x004fea0003800000 */
.L_x_224:
[----:B-1----:R-:W-:-:S07]  /*5890*/  MOV R0, UR6 ;  /* 0x0000000600007c02 */ /* 0x002fce0008000f00 */
.L_x_110:
[----:B-1----:R-:W-:-:S04]  /*58a0*/  SHF.L.U32 R2, R30, 0x1f, RZ ;  /* 0x0000001f1e027819 */ /* 0x002fc800000006ff */
[----:B------:R1:W2:Y:S03]  /*58b0*/  SYNCS.PHASECHK.TRANS64.TRYWAIT P0, [R0+URZ+0x108], R2 ;  /* 0x00010802000075a7 */ /* 0x0002a600080011ff */
[----:B--2---:R-:W-:Y:S05]  /*58c0*/  @!P0 NANOSLEEP.SYNCS 0x989680 ;  /* 0x009896800000895d */ /* 0x004fea0003900000 */
[----:B------:R-:W2:Y:S02]  /*58d0*/  @!P0 SYNCS.PHASECHK.TRANS64 P0, [R0+URZ+0x108], R2 ;  /* 0x00010802000085a7 */ /* 0x000ea400080010ff */
[----:B--2-4-:R-:W-:Y:S05]  /*58e0*/  @P0 EXIT ;  /* 0x000000000000094d */ /* 0x014fea0003800000 */
[----:B------:R-:W-:Y:S05]  /*58f0*/  BRA `(.L_x_110) ;  /* 0xfffffffc00e87947 */ /* 0x000fea000383ffff */
.L_x_95:
[----:B------:R-:W-:-:S06]  /*5900*/  UISETP.GE.AND UP1, UPT, UR10, 0x4, UPT ;  /* 0x000000040a00788c */ /* 0x000fcc000bf26270 */
[----:B------:R-:W-:-:S13]  /*5910*/  PLOP3.LUT P0, PT, PT, PT, UP1, 0x80, 0x8 ;  /* 0x000000000008781c */ /* 0x000fda0003f0f018 */
[----:B------:R-:W-:Y:S05]  /*5920*/  @!P0 EXIT ;  /* 0x000000000000894d */ /* 0x000fea0003800000 */
[----:B------:R-:W-:Y:S01]  /*5930*/  BAR.SYNC.DEFER_BLOCKING 0x6, 0xa0 ;  /* 0x0182800000007b1d */ /* 0x000fe20000010000 */
[----:B------:R-:W-:Y:S01]  /*5940*/  IMAD.SHL.U32 R71, R32, 0x10, RZ ;  /* 0x0000001020477824 */ /* 0x000fe200078e00ff */
[----:B------:R-:W-:Y:S01]  /*5950*/  LOP3.LUT R31, R0, 0x20, R32, 0xf8, !PT ;  /* 0x00000020001f7812 */ /* 0x000fe200078ef820 */
[C---:B------:R-:W-:Y:S01]  /*5960*/  IMAD.SHL.U32 R5, R32.reuse, 0x2, RZ ;  /* 0x0000000220057824 */ /* 0x040fe200078e00ff */
[----:B------:R-:W-:Y:S01]  /*5970*/  LOP3.LUT R73, R32, 0x60, RZ, 0xc0, !PT ;  /* 0x0000006020497812 */ /* 0x000fe200078ec0ff */
[----:B------:R-:W-:Y:S01]  /*5980*/  IMAD.SHL.U32 R7, R72, 0x200, RZ ;  /* 0x0000020048077824 */ /* 0x000fe200078e00ff */
[----:B------:R-:W-:Y:S02]  /*5990*/  UMOV UR47, 0x400 ;  /* 0x00000400002f7882 */ /* 0x000fe40000000000 */
[----:B------:R-:W1:Y:S01]  /*59a0*/  LDC R69, c[0x0][0x370] ;  /* 0x0000dc00ff457b82 */ /* 0x000e620000000800 */
[----:B------:R-:W-:Y:S01]  /*59b0*/  ULEA UR47, UR46, UR47, 0x18 ;  /* 0x0000002f2e2f7291 */ /* 0x000fe2000f8ec0ff */
[C---:B------:R-:W-:Y:S01]  /*59c0*/  LOP3.LUT R6, R71.reuse, 0x40, RZ, 0xc0, !PT ;  /* 0x0000004047067812 */ /* 0x040fe200078ec0ff */
[----:B------:R-:W-:Y:S01]  /*59d0*/  IMAD.U32 R52, R32, 0x10000, RZ ;  /* 0x0001000020347824 */ /* 0x000fe200078e00ff */
[C---:B------:R-:W-:Y:S01]  /*59e0*/  LOP3.LUT R70, R71.reuse, 0x5b0, RZ, 0xc0, !PT ;  /* 0x000005b047467812 */ /* 0x040fe200078ec0ff */
[----:B------:R-:W-:Y:S01]  /*59f0*/  UIADD3 UR4, UPT, UPT, UR47, 0x200, URZ ;  /* 0x000002002f047890 */ /* 0x000fe2000fffe0ff */
[----:B------:R-:W-:Y:S01]  /*5a00*/  LOP3.LUT R5, R6, 0x8, R5, 0xf8, !PT ;  /* 0x0000000806057812 */ /* 0x000fe200078ef805 */
[----:B------:R-:W-:Y:S01]  /*5a10*/  IMAD.SHL.U32 R6, R72, 0x200000, RZ ;  /* 0x0020000048067824 */ /* 0x000fe200078e00ff */
[----:B------:R-:W2:Y:S01]  /*5a20*/  LDC R28, c[0x0][0xb0c] ;  /* 0x0002c300ff1c7b82 */ /* 0x000ea20000000800 */
[----:B------:R-:W-:Y:S01]  /*5a30*/  LOP3.LUT R70, R70, 0x200, R7, 0xf8, !PT ;  /* 0x0000020046467812 */ /* 0x000fe200078ef807 */
[----:B------:R-:W-:Y:S01]  /*5a40*/  IMAD.MOV.U32 R78, RZ, RZ, 0x1 ;  /* 0x00000001ff4e7424 */ /* 0x000fe200078e00ff */
[----:B------:R-:W-:Y:S01]  /*5a50*/  LOP3.LUT P0, RZ, R71, 0x40, RZ, 0xc0, !PT ;  /* 0x0000004047ff7812 */ /* 0x000fe2000780c0ff */
[----:B------:R-:W-:Y:S01]  /*5a60*/  IMAD.MOV.U32 R53, RZ, RZ, RZ ;  /* 0x000000ffff357224 */ /* 0x000fe200078e00ff */
[----:B------:R-:W-:-:S02]  /*5a70*/  LOP3.LUT R6, R6, 0x200000, RZ, 0xc0, !PT ;  /* 0x0020000006067812 */ /* 0x000fc400078ec0ff */
[----:B------:R-:W-:Y:S02]  /*5a80*/  CS2R R76, SRZ ;  /* 0x00000000004c7805 */ /* 0x000fe4000001ff00 */
[----:B------:R-:W-:Y:S01]  /*5a90*/  LOP3.LUT R70, R70, R5, RZ, 0xfc, !PT ;  /* 0x0000000546467212 */ /* 0x000fe200078efcff */
[----:B------:R-:W3:Y:S01]  /*5aa0*/  LDC R67, c[0x0][0xb20] ;  /* 0x0002c800ff437b82 */ /* 0x000ee20000000800 */
[----:B------:R-:W4:Y:S01]  /*5ab0*/  LDS R2, [UR47+0x1d0] ;  /* 0x0001d02fff027984 */ /* 0x000f220008000800 */
[----:B------:R-:W-:Y:S01]  /*5ac0*/  LOP3.LUT R52, R6, 0x400000, R52, 0xf8, !PT ;  /* 0x0040000006347812 */ /* 0x000fe200078ef834 */
[----:B------:R-:W-:Y:S01]  /*5ad0*/  IMAD.MOV.U32 R81, RZ, RZ, RZ ;  /* 0x000000ffff517224 */ /* 0x000fe200078e00ff */
[----:B------:R-:W-:Y:S01]  /*5ae0*/  P2R R5, PR, RZ, 0x1 ;  /* 0x00000001ff057803 */ /* 0x000fe20000000000 */
[----:B------:R-:W-:Y:S01]  /*5af0*/  IMAD.U32 R74, RZ, RZ, UR4 ;  /* 0x00000004ff4a7e24 */ /* 0x000fe2000f8e00ff */
[----:B------:R-:W-:Y:S01]  /*5b00*/  LOP3.LUT R32, R32, 0x40, RZ, 0xc0, !PT ;  /* 0x0000004020207812 */ /* 0x000fe200078ec0ff */
[----:B------:R-:W1:Y:S01]  /*5b10*/  LDCU.64 UR54, c[0x0][0x348] ;  /* 0x00006900ff3677ac */ /* 0x000e620008000a00 */
[----:B------:R-:W1:Y:S01]  /*5b20*/  LDC R27, c[0x0][0xb30] ;  /* 0x0002cc00ff1b7b82 */ /* 0x000e620000000800 */
[----:B------:R-:W1:Y:S01]  /*5b30*/  LDCU UR37, c[0x0][0x388] ;  /* 0x00007100ff2577ac */ /* 0x000e620008000800 */
[----:B------:R-:W1:Y:S06]  /*5b40*/  LDCU UR36, c[0x0][0x384] ;  /* 0x00007080ff2477ac */ /* 0x000e6c0008000800 */
[----:B------:R-:W1:Y:S01]  /*5b50*/  LDC.64 R62, c[0x0][0xb10] ;  /* 0x0002c400ff3e7b82 */ /* 0x000e620000000a00 */
[----:B------:R-:W1:Y:S01]  /*5b60*/  LDCU.64 UR38, c[0x0][0x888] ;  /* 0x00011100ff2677ac */ /* 0x000e620008000a00 */
[----:B------:R-:W1:Y:S06]  /*5b70*/  LDCU.64 UR44, c[0x0][0x8c0] ;  /* 0x00011800ff2c77ac */ /* 0x000e6c0008000a00 */
[----:B------:R-:W1:Y:S01]  /*5b80*/  LDC.64 R24, c[0x0][0xb18] ;  /* 0x0002c600ff187b82 */ /* 0x000e620000000a00 */
[----:B------:R-:W-:Y:S01]  /*5b90*/  UMOV UR49, URZ ;  /* 0x000000ff00317c82 */ /* 0x000fe20008000000 */
[----:B------:R-:W-:-:S06]  /*5ba0*/  UMOV UR53, URZ ;  /* 0x000000ff00357c82 */ /* 0x000fcc0008000000 */
[----:B------:R-:W1:Y:S08]  /*5bb0*/  LDC.64 R58, c[0x0][0x888] ;  /* 0x00022200ff3a7b82 */ /* 0x000e700000000a00 */
[----:B------:R-:W1:Y:S01]  /*5bc0*/  LDC.64 R22, c[0x0][0xb28] ;  /* 0x0002ca00ff167b82 */ /* 0x000e620000000a00 */
[----:B----4-:R-:W-:-:S07]  /*5bd0*/  IMAD.IADD R52, R2, 0x1, R52 ;  /* 0x0000000102347824 */ /* 0x010fce00078e0234 */
[----:B------:R-:W4:Y:S08]  /*5be0*/  LDC.64 R60, c[0x0][0x890] ;  /* 0x00022400ff3c7b82 */ /* 0x000f300000000a00 */
[----:B------:R-:W1:Y:S08]  /*5bf0*/  LDC.64 R56, c[0x0][0x8b0] ;  /* 0x00022c00ff387b82 */ /* 0x000e700000000a00 */
[----:B------:R-:W1:Y:S08]  /*5c00*/  LDC.64 R54, c[0x0][0x8a8] ;  /* 0x00022a00ff367b82 */ /* 0x000e700000000a00 */
[----:B--23--:R-:W1:Y:S02]  /*5c10*/  LDC R68, c[0x0][0x374] ;  /* 0x0000dd00ff447b82 */ /* 0x00ce640000000800 */
.L_x_156:
[C---:B------:R-:W-:Y:S02]  /*5c20*/  LEA R0, R81.reuse, UR47, 0x3 ;  /* 0x0000002f51007c11 */ /* 0x040fe4000f8e18ff */
[----:B------:R-:W-:Y:S02]  /*5c30*/  SHF.L.U32 R2, R76, 0x1f, RZ ;  /* 0x0000001f4c027819 */ /* 0x000fe400000006ff */
[----:B------:R-:W-:Y:S02]  /*5c40*/  LEA R16, R81, UR47, 0x4 ;  /* 0x0000002f51107c11 */ /* 0x000fe4000f8e20ff */
[----:B------:R-:W2:Y:S02]  /*5c50*/  SYNCS.PHASECHK.TRANS64.TRYWAIT P0, [R0+URZ+0x120], R2 ;  /* 0x00012002000075a7 */ /* 0x000ea400080011ff */
[----:B--2---:R-:W-:Y:S05]  /*5c60*/  @!P0 BRA `(.L_x_111) ;  /* 0x00000040009c8947 */ /* 0x004fea0003800000 */
.L_x_225:
[----:B------:R-:W3:Y:S01]  /*5c70*/  LDC.64 R12, c[0x0][0xb10] ;  /* 0x0002c400ff0c7b82 */ /* 0x000ee20000000a00 */
[----:B------:R-:W4:Y:S01]  /*5c80*/  LDS.128 R16, [R16+0x1b0] ;  /* 0x0001b00010107984 */ /* 0x000f220000000c00 */
[----:B-1----:R-:W-:Y:S01]  /*5c90*/  ISETP.NE.AND P1, PT, R27, 0x1, PT ;  /* 0x000000011b00780c */ /* 0x002fe20003f25270 */
[----:B--2---:R-:W-:Y:S01]  /*5ca0*/  VIADD R0, R0, 0x130 ;  /* 0x0000013000007836 */ /* 0x004fe20000000000 */
[----:B------:R-:W-:Y:S04]  /*5cb0*/  ISETP.GE.AND P0, PT, R26, 0x1, PT ;  /* 0x000000011a00780c */ /* 0x000fe80003f06270 */
[----:B------:R-:W1:Y:S01]  /*5cc0*/  LDC.64 R10, c[0x0][0xb18] ;  /* 0x0002c600ff0a7b82 */ /* 0x000e620000000a00 */
[----:B------:R-:W-:Y:S01]  /*5cd0*/  PRMT R0, RZ, 0x654, R0 ;  /* 0x00000654ff007816 */ /* 0x000fe20000000000 */
[----:B------:R-:W-:Y:S01]  /*5ce0*/  @!PT LDS RZ, [RZ] ;  /* 0x00000000fffff984 */ /* 0x000fe20000000800 */
[----:B------:R-:W-:Y:S01]  /*5cf0*/  @!PT LDS RZ, [RZ] ;  /* 0x00000000fffff984 */ /* 0x000fe20000000800 */
[----:B------:R-:W-:Y:S01]  /*5d00*/  @!PT LDS RZ, [RZ] ;  /* 0x00000000fffff984 */ /* 0x000fe20000000800 */
[----:B------:R-:W-:Y:S01]  /*5d10*/  @!PT LDS RZ, [RZ] ;  /* 0x00000000fffff984 */ /* 0x000fe20000000800 */
[----:B------:R2:W-:Y:S06]  /*5d20*/  MEMBAR.ALL.CTA ;  /* 0x0000000000007992 */ /* 0x0005ec0000008000 */
[----:B--2---:R-:W2:Y:S01]  /*5d30*/  FENCE.VIEW.ASYNC.S ;  /* 0x00000000000073c6 */ /* 0x004ea20000000000 */
[----:B------:R-:W1:Y:S08]  /*5d40*/  @!P1 LDC R14, c[0x0][0xb20] ;  /* 0x0002c800ff0e9b82 */ /* 0x000e700000000800 */
[----:B------:R-:W1:Y:S01]  /*5d50*/  @!P1 LDC R9, c[0x0][0xb0c] ;  /* 0x0002c300ff099b82 */ /* 0x000e620000000800 */
[----:B--2---:R2:W-:Y:S01]  /*5d60*/  SYNCS.ARRIVE.TRANS64.RED.A1T0 RZ, [R0+URZ], RZ ;  /* 0x000000ff00ff79a7 */ /* 0x0045e200081004ff */
[----:B----4-:R-:W-:Y:S04]  /*5d70*/  LOP3.LUT P4, RZ, R18, 0x1, RZ, 0xc0, !PT ;  /* 0x0000000112ff7812 */ /* 0x010fe8000788c0ff */
[----:B------:R-:W-:Y:S09]  /*5d80*/  P2R R79, PR, RZ, 0x10 ;  /* 0x00000010ff4f7803 */ /* 0x000ff20000000000 */
[----:B------:R-:W-:Y:S02]  /*5d90*/  @P4 MOV R30, R16 ;  /* 0x00000010001e4202 */ /* 0x000fe40000000f00 */
[----:B------:R-:W-:Y:S01]  /*5da0*/  @P4 LOP3.LUT R29, R17, 0xffff, RZ, 0xc0, !PT ;  /* 0x0000ffff111d4812 */ /* 0x000fe200078ec0ff */
[----:B--23--:R-:W-:Y:S06]  /*5db0*/  @!P0 BRA `(.L_x_112) ;  /* 0x0000000000a48947 */ /* 0x00cfec0003800000 */
[----:B------:R-:W-:Y:S01]  /*5dc0*/  IMAD.HI.U32 R0, R68, R25, RZ ;  /* 0x0000001944007227 */ /* 0x000fe200078e00ff */
[----:B------:R-:W-:Y:S02]  /*5dd0*/  ISETP.NE.AND P0, PT, R24, 0x1, PT ;  /* 0x000000011800780c */ /* 0x000fe40003f05270 */
[----:B------:R-:W-:Y:S01]  /*5de0*/  ISETP.NE.AND P2, PT, R26, 0x1, PT ;  /* 0x000000011a00780c */ /* 0x000fe20003f45270 */
[----:B------:R-:W-:Y:S01]  /*5df0*/  IMAD.HI.U32 R6, R69, R62, RZ ;  /* 0x0000003e45067227 */ /* 0x000fe200078e00ff */
[----:B------:R-:W-:Y:S02]  /*5e00*/  SHF.R.U32.HI R0, RZ, R67, R0 ;  /* 0x00000043ff007219 */ /* 0x000fe40000011600 */
[----:B------:R-:W-:Y:S01]  /*5e10*/  ISETP.NE.AND P3, PT, R28, 0x1, PT ;  /* 0x000000011c00780c */ /* 0x000fe20003f65270 */
[----:B------:R-:W-:Y:S01]  /*5e20*/  IMAD.HI.U32 R8, R29, R25, RZ ;  /* 0x000000191d087227 */ /* 0x000fe200078e00ff */
[-C--:B------:R-:W-:Y:S02]  /*5e30*/  SHF.R.U32.HI R6, RZ, R63.reuse, R6 ;  /* 0x0000003fff067219 */ /* 0x080fe40000011606 */
[----:B------:R-:W-:Y:S01]  /*5e40*/  SEL R0, R68, R0, !P0 ;  /* 0x0000000044007207 */ /* 0x000fe20004000000 */
[----:B------:R-:W-:Y:S01]  /*5e50*/  IMAD.HI.U32 R7, R30, R62, RZ ;  /* 0x0000003e1e077227 */ /* 0x000fe200078e00ff */
[----:B------:R-:W-:Y:S03]  /*5e60*/  SEL R6, R69, R6, !P3 ;  /* 0x0000000645067207 */ /* 0x000fe60005800000 */
[-C--:B------:R-:W-:Y:S01]  /*5e70*/  IMAD.HI.U32 R5, R0, R22.reuse, RZ ;  /* 0x0000001600057227 */ /* 0x080fe200078e00ff */
[----:B------:R-:W-:Y:S03]  /*5e80*/  SHF.R.U32.HI R7, RZ, R63, R7 ;  /* 0x0000003fff077219 */ /* 0x000fe60000011607 */
[----:B------:R-:W-:Y:S01]  /*5e90*/  IMAD.HI.U32 R2, R6, R22, RZ ;  /* 0x0000001606027227 */ /* 0x000fe200078e00ff */
[----:B------:R-:W-:Y:S02]  /*5ea0*/  @P2 SHF.R.U32.HI R0, RZ, R23, R5 ;  /* 0x00000017ff002219 */ /* 0x000fe40000011605 */
[----:B------:R-:W-:Y:S02]  /*5eb0*/  SHF.R.U32.HI R5, RZ, R67, R8 ;  /* 0x00000043ff057219 */ /* 0x000fe40000011608 */
[----:B------:R-:W-:Y:S01]  /*5ec0*/  @P2 SHF.R.U32.HI R6, RZ, R23, R2 ;  /* 0x00000017ff062219 */ /* 0x000fe20000011602 */
[----:B------:R-:W-:Y:S01]  /*5ed0*/  IMAD R0, R26, R0, RZ ;  /* 0x000000001a007224 */ /* 0x000fe200078e02ff */
[----:B------:R-:W-:Y:S02]  /*5ee0*/  SEL R5, R29, R5, !P0 ;  /* 0x000000051d057207 */ /* 0x000fe40004000000 */
[----:B------:R-:W-:Y:S01]  /*5ef0*/  SEL R2, R30, R7, !P3 ;  /* 0x000000071e027207 */ /* 0x000fe20005800000 */
[----:B------:R-:W-:Y:S01]  /*5f00*/  IMAD R7, R26, R6, RZ ;  /* 0x000000061a077224 */ /* 0x000fe200078e02ff */
[C---:B------:R-:W-:Y:S01]  /*5f10*/  ISETP.GE.AND P0, PT, R5.reuse, R0, PT ;  /* 0x000000000500720c */ /* 0x040fe20003f06270 */
[C---:B------:R-:W-:Y:S03]  /*5f20*/  IMAD.HI.U32 R0, R5.reuse, R22, RZ ;  /* 0x0000001605007227 */ /* 0x040fe600078e00ff */
[C---:B------:R-:W-:Y:S02]  /*5f30*/  ISETP.GE.OR P0, PT, R2.reuse, R7, P0 ;  /* 0x000000070200720c */ /* 0x040fe40000706670 */
[----:B------:R-:W-:Y:S04]  /*5f40*/  SHF.R.U32.HI R0, RZ, R23, R0 ;  /* 0x00000017ff007219 */ /* 0x000fe80000011600 */
[C---:B------:R-:W-:Y:S05]  /*5f50*/  SEL R8, R5.reuse, R0, !P2 ;  /* 0x0000000005087207 */ /* 0x040fea0005000000 */
        /* <DEDUP_REMOVED lines=14> */
[----:B------:R-:W-:Y:S07]  /*6040*/  IMAD R29, R5, R24, R29 ;  /* 0x00000018051d7224 */ /* 0x000fee00078e021d */
.L_x_112:
[----:B-1----:R-:W-:Y:S01]  /*6050*/  @!P1 ISETP.NE.AND P0, PT, R10, 0x1, PT ;  /* 0x000000010a00980c */ /* 0x002fe20003f05270 */
[----:B------:R-:W-:Y:S01]  /*6060*/  @!P1 IMAD.HI.U32 R2, R29, R11, RZ ;  /* 0x0000000b1d029227 */ /* 0x000fe200078e00ff */
[----:B------:R-:W-:Y:S01]  /*6070*/  R2UR UR5, R3 ;  /* 0x00000000030572ca */ /* 0x000fe200000e0000 */
[----:B------:R-:W-:Y:S01]  /*6080*/  BSSY.RECONVERGENT B6, `(.L_x_113) ;  /* 0x0000031000067945 */ /* 0x000fe20003800200 */
[----:B------:R-:W-:Y:S01]  /*6090*/  R2UR UR4, R4 ;  /* 0x00000000040472ca */ /* 0x000fe200000e0000 */
[----:B------:R-:W-:Y:S01]  /*60a0*/  @!P1 IMAD.HI.U32 R0, R30, R12, RZ ;  /* 0x0000000c1e009227 */ /* 0x000fe200078e00ff */
[----:B------:R-:W-:Y:S02]  /*60b0*/  @!P1 SHF.R.U32.HI R2, RZ, R14, R2 ;  /* 0x0000000eff029219 */ /* 0x000fe40000011602 */
[----:B------:R-:W-:Y:S01]  /*60c0*/  @!P1 ISETP.NE.AND P2, PT, R9, 0x1, PT ;  /* 0x000000010900980c */ /* 0x000fe20003f45270 */
[----:B------:R-:W-:Y:S01]  /*60d0*/  VIADD R81, R81, 0x1 ;  /* 0x0000000151517836 */ /* 0x000fe20000000000 */
[----:B------:R-:W-:Y:S02]  /*60e0*/  @!P1 SEL R2, R29, R2, !P0 ;  /* 0x000000021d029207 */ /* 0x000fe40004000000 */
[----:B------:R-:W-:Y:S02]  /*60f0*/  @!P1 SHF.R.U32.HI R0, RZ, R13, R0 ;  /* 0x0000000dff009219 */ /* 0x000fe40000011600 */
[----:B------:R-:W-:Y:S01]  /*6100*/  LOP3.LUT P0, RZ, R74, 0x90, RZ, 0xc0, !PT ;  /* 0x000000904aff7812 */ /* 0x000fe2000780c0ff */
[----:B------:R-:W-:Y:S01]  /*6110*/  USHF.L.U32 UR42, UR5, 0x6, URZ ;  /* 0x00000006052a7899 */ /* 0x000fe200080006ff */
[----:B------:R-:W-:Y:S01]  /*6120*/  @!P1 SEL R3, R30, R0, !P2 ;  /* 0x000000001e039207 */ /* 0x000fe20005000000 */
[----:B------:R-:W-:Y:S01]  /*6130*/  USHF.L.U32 UR41, UR4, 0x7, URZ ;  /* 0x0000000704297899 */ /* 0x000fe200080006ff */
[----:B------:R-:W-:Y:S03]  /*6140*/  @P4 SHF.R.U32.HI R75, RZ, 0x10, R17 ;  /* 0x00000010ff4b4819 */ /* 0x000fe60000011611 */
[----:B------:R-:W-:Y:S02]  /*6150*/  @!P1 IMAD.IADD R0, R2, 0x1, -R3 ;  /* 0x0000000102009824 */ /* 0x000fe400078e0a03 */
[----:B------:R-:W-:Y:S02]  /*6160*/  @!P1 IMAD.IADD R2, R3, 0x1, -R2 ;  /* 0x0000000103029824 */ /* 0x000fe400078e0a02 */
[----:B------:R-:W-:Y:S02]  /*6170*/  @!P1 IMAD R30, R0, R9, R30 ;  /* 0x00000009001e9224 */ /* 0x000fe400078e021e */
[----:B------:R-:W-:Y:S01]  /*6180*/  @!P1 IMAD R29, R2, R10, R29 ;  /* 0x0000000a021d9224 */ /* 0x000fe200078e021d */
[----:B------:R-:W-:Y:S06]  /*6190*/  @!P0 BRA `(.L_x_114) ;  /* 0x00000000007c8947 */ /* 0x000fec0003800000 */
[----:B------:R-:W1:Y:S01]  /*61a0*/  LDCU.64 UR8, c[0x4][0x80] ;  /* 0x01001000ff0877ac */ /* 0x000e620008000a00 */
[----:B------:R-:W-:Y:S01]  /*61b0*/  MOV R2, 0x0 ;  /* 0x0000000000027802 */ /* 0x000fe20000000f00 */
[----:B------:R-:W-:Y:S02]  /*61c0*/  HFMA2 R12, -RZ, RZ, 0, 5.9604644775390625e-08 ;  /* 0x00000001ff0c7431 */ /* 0x000fe400000001ff */
[----:B------:R-:W-:Y:S01]  /*61d0*/  IMAD.MOV.U32 R8, RZ, RZ, 0x70 ;  /* 0x00000070ff087424 */ /* 0x000fe200078e00ff */
[----:B------:R2:W3:Y:S01]  /*61e0*/  LDC.64 R14, c[0x4][R2] ;  /* 0x01000000020e7b82 */ /* 0x0004e20000000a00 */
[----:B------:R-:W4:Y:S01]  /*61f0*/  LDCU.64 UR6, c[0x4][0x88] ;  /* 0x01001100ff0677ac */ /* 0x000f220008000a00 */
[----:B------:R-:W-:Y:S01]  /*6200*/  IMAD.MOV.U32 R13, RZ, RZ, RZ ;  /* 0x000000ffff0d7224 */ /* 0x000fe200078e00ff */
[----:B------:R-:W2:Y:S01]  /*6210*/  LDCU.64 UR4, c[0x4][0x8] ;  /* 0x01000100ff0477ac */ /* 0x000ea20008000a00 */
[----:B-1----:R-:W-:Y:S01]  /*6220*/  MOV R5, UR9 ;  /* 0x0000000900057c02 */ /* 0x002fe20008000f00 */
[----:B------:R-:W-:Y:S01]  /*6230*/  IMAD.U32 R4, RZ, RZ, UR8 ;  /* 0x00000008ff047e24 */ /* 0x000fe2000f8e00ff */
[----:B----4-:R-:W-:Y:S01]  /*6240*/  MOV R7, UR7 ;  /* 0x0000000700077c02 */ /* 0x010fe20008000f00 */
[----:B------:R-:W-:Y:S01]  /*6250*/  IMAD.U32 R6, RZ, RZ, UR6 ;  /* 0x00000006ff067e24 */ /* 0x000fe2000f8e00ff */
[----:B--2---:R-:W-:Y:S01]  /*6260*/  MOV R11, UR5 ;  /* 0x00000005000b7c02 */ /* 0x004fe20008000f00 */
[----:B------:R-:W-:Y:S02]  /*6270*/  IMAD.U32 R10, RZ, RZ, UR4 ;  /* 0x00000004ff0a7e24 */ /* 0x000fe4000f8e00ff */
[----:B------:R-:W-:Y:S07]  /*6280*/  LEPC R20, `(.L_x_115) ;  /* 0x000000001014794e */ /* 0x000fee0000000000 */
[----:B---3-5:R-:W-:Y:S05]  /*6290*/  CALL.ABS.NOINC R14 ;  /* 0x000000000e007343 */ /* 0x028fea0003c00000 */
.L_x_115:
[----:B------:R-:W1:Y:S01]  /*62a0*/  LDCU.64 UR8, c[0x4][0x80] ;  /* 0x01001000ff0877ac */ /* 0x000e620008000a00 */
[----:B------:R-:W2:Y:S01]  /*62b0*/  LDC.64 R2, c[0x4][R2] ;  /* 0x0100000002027b82 */ /* 0x000ea20000000a00 */
[----:B------:R-:W-:Y:S02]  /*62c0*/  HFMA2 R12, -RZ, RZ, 0, 5.9604644775390625e-08 ;  /* 0x00000001ff0c7431 */ /* 0x000fe400000001ff */
[----:B------:R-:W-:Y:S02]  /*62d0*/  IMAD.MOV.U32 R8, RZ, RZ, 0x70 ;  /* 0x00000070ff087424 */ /* 0x000fe400078e00ff */
[----:B------:R-:W-:Y:S01]  /*62e0*/  IMAD.MOV.U32 R13, RZ, RZ, RZ ;  /* 0x000000ffff0d7224 */ /* 0x000fe200078e00ff */
[----:B------:R-:W3:Y:S01]  /*62f0*/  LDCU.64 UR6, c[0x4][0x88] ;  /* 0x01001100ff0677ac */ /* 0x000ee20008000a00 */
[----:B------:R-:W4:Y:S01]  /*6300*/  LDCU.64 UR4, c[0x4][0x8] ;  /* 0x01000100ff0477ac */ /* 0x000f220008000a00 */
[----:B-1----:R-:W-:Y:S02]  /*6310*/  MOV R4, UR8 ;  /* 0x0000000800047c02 */ /* 0x002fe40008000f00 */
[----:B------:R-:W-:Y:S02]  /*6320*/  MOV R5, UR9 ;  /* 0x0000000900057c02 */ /* 0x000fe40008000f00 */
[----:B---3--:R-:W-:Y:S01]  /*6330*/  MOV R7, UR7 ;  /* 0x0000000700077c02 */ /* 0x008fe20008000f00 */
[----:B------:R-:W-:Y:S01]  /*6340*/  IMAD.U32 R6, RZ, RZ, UR6 ;  /* 0x00000006ff067e24 */ /* 0x000fe2000f8e00ff */
[----:B----4-:R-:W-:Y:S01]  /*6350*/  MOV R11, UR5 ;  /* 0x00000005000b7c02 */ /* 0x010fe20008000f00 */
[----:B------:R-:W-:Y:S02]  /*6360*/  IMAD.U32 R10, RZ, RZ, UR4 ;  /* 0x00000004ff0a7e24 */ /* 0x000fe4000f8e00ff */
[----:B------:R-:W-:Y:S07]  /*6370*/  LEPC R20, `(.L_x_114) ;  /* 0x000000001014794e */ /* 0x000fee0000000000 */
[----:B--2---:R-:W-:Y:S05]  /*6380*/  CALL.ABS.NOINC R2 ;  /* 0x0000000002007343 */ /* 0x004fea0003c00000 */
.L_x_114:
[----:B------:R-:W-:Y:S05]  /*6390*/  BSYNC.RECONVERGENT B6 ;  /* 0x0000000000067941 */ /* 0x000fea0003800200 */
.L_x_113:
[----:B------:R-:W-:Y:S01]  /*63a0*/  ISETP.NE.U32.AND P1, PT, R60, RZ, PT ;  /* 0x000000ff3c00720c */ /* 0x000fe20003f25070 */
[----:B------:R-:W1:Y:S01]  /*63b0*/  LDCU UR4, c[0x0][0x8c8] ;  /* 0x00011900ff0477ac */ /* 0x000e620008000800 */
[----:B------:R-:W-:Y:S02]  /*63c0*/  ISETP.NE.U32.AND P4, PT, R56, RZ, PT ;  /* 0x000000ff3800720c */ /* 0x000fe40003f85070 */
[----:B------:R-:W-:Y:S02]  /*63d0*/  ISETP.NE.AND.EX P1, PT, R61, RZ, PT, P1 ;  /* 0x000000ff3d00720c */ /* 0x000fe40003f25310 */
[----:B------:R-:W-:Y:S02]  /*63e0*/  ISETP.NE.U32.AND P3, PT, RZ, UR38, PT ;  /* 0x00000026ff007c0c */ /* 0x000fe4000bf65070 */
[----:B------:R-:W-:Y:S02]  /*63f0*/  ISETP.NE.U32.AND P2, PT, R60, RZ, PT ;  /* 0x000000ff3c00720c */ /* 0x000fe40003f45070 */
[----:B------:R-:W-:Y:S02]  /*6400*/  ISETP.NE.AND.EX P4, PT, R57, RZ, PT, P4 ;  /* 0x000000ff3900720c */ /* 0x000fe40003f85340 */
[----:B------:R-:W-:Y:S05]  /*6410*/  ISETP.NE.AND.EX P3, PT, RZ, UR39, PT, P3 ;  /* 0x00000027ff007c0c */ /* 0x000fea000bf65330 */
[----:B------:R-:W-:Y:S08]  /*6420*/  @!P1 BRA `(.L_x_116) ;  /* 0x00000000002c9947 */ /* 0x000ff00003800000 */
[----:B------:R-:W-:Y:S01]  /*6430*/  ISETP.NE.U32.AND P0, PT, R58, RZ, PT ;  /* 0x000000ff3a00720c */ /* 0x000fe20003f05070 */
[----:B------:R-:W-:Y:S03]  /*6440*/  IMAD.MOV.U32 R66, RZ, RZ, 0x1 ;  /* 0x00000001ff427424 */ /* 0x000fe600078e00ff */
[----:B------:R-:W-:Y:S11]  /*6450*/  ISETP.NE.AND.EX P0, PT, R59, RZ, PT, P0 ;  /* 0x000000ff3b00720c */ /* 0x000ff60003f05300 */
[----:B------:R-:W-:Y:S02]  /*6460*/  @!UPT UIADD3 URZ, UPT, UPT, URZ, URZ, URZ ;  /* 0x000000fffffff290 */ /* 0x000fe4000fffe0ff */
[----:B------:R-:W2:Y:S01]  /*6470*/  @P0 LDC.64 R2, c[0x0][0x888] ;  /* 0x00022200ff020b82 */ /* 0x000ea20000000a00 */
[----:B------:R-:W-:Y:S04]  /*6480*/  @P0 IMAD R0, R60, UR52, RZ ;  /* 0x000000343c000c24 */ /* 0x000fe8000f8e02ff */
[----:B--2---:R-:W-:Y:S04]  /*6490*/  @P0 IMAD.WIDE R2, R0, 0x4, R2 ;  /* 0x0000000400020825 */ /* 0x004fe800078e0202 */
[----:B------:R-:W-:Y:S01]  /*64a0*/  HFMA2 R0, -RZ, RZ, 0, 5.9604644775390625e-08 ;  /* 0x00000001ff007431 */ /* 0x000fe200000001ff */
[----:B-----5:R2:W5:Y:S04]  /*64b0*/  @P0 LDG.E R35, desc[UR50][R2.64] ;  /* 0x0000003202230981 */ /* 0x020568000c1e1900 */
[----:B------:R-:W-:Y:S01]  /*64c0*/  @!P0 PRMT R66, R0, 0x7610, R66 ;  /* 0x0000761000428816 */ /* 0x000fe20000000042 */
[----:B--2---:R-:W3:Y:S06]  /*64d0*/  @!P0 LDC R35, c[0x0][0x880] ;  /* 0x00022000ff238b82 */ /* 0x004eec0000000800 */
.L_x_116:
[----:B------:R-:W-:Y:S01]  /*64e0*/  ISETP.NE.AND.EX P0, PT, R61, RZ, PT, P2 ;  /* 0x000000ff3d00720c */ /* 0x000fe20003f05320 */
[----:B------:R-:W-:Y:S01]  /*64f0*/  @!UPT UIADD3 URZ, UPT, UPT, URZ, URZ, URZ ;  /* 0x000000fffffff290 */ /* 0x000fe2000fffe0ff */
[----:B------:R-:W-:Y:S11]  /*6500*/  @!P4 BRA `(.L_x_117) ;  /* 0x000000000020c947 */ /* 0x000ff60003800000 */
[----:B------:R-:W-:Y:S04]  /*6510*/  ISETP.NE.U32.AND P4, PT, R54, RZ, PT ;  /* 0x000000ff3600720c */ /* 0x000fe80003f85070 */
[----:B------:R-:W-:Y:S11]  /*6520*/  ISETP.NE.AND.EX P4, PT, R55, RZ, PT, P4 ;  /* 0x000000ff3700720c */ /* 0x000ff60003f85340 */
[----:B------:R-:W-:Y:S02]  /*6530*/  @!UPT UIADD3 URZ, UPT, UPT, URZ, URZ, URZ ;  /* 0x000000fffffff290 */ /* 0x000fe4000fffe0ff */
[----:B------:R-:W2:Y:S01]  /*6540*/  @P4 LDC.64 R2, c[0x0][0x8a8] ;  /* 0x00022a00ff024b82 */ /* 0x000ea20000000a00 */
[----:B------:R-:W-:Y:S04]  /*6550*/  @P4 IMAD R0, R56, UR52, RZ ;  /* 0x0000003438004c24 */ /* 0x000fe8000f8e02ff */
[----:B--2---:R-:W-:Y:S05]  /*6560*/  @P4 IMAD.WIDE R2, R0, 0x4, R2 ;  /* 0x0000000400024825 */ /* 0x004fea00078e0202 */
[----:B-----5:R2:W5:Y:S02]  /*6570*/  @P4 LDG.E R33, desc[UR50][R2.64] ;  /* 0x0000003202214981 */ /* 0x020564000c1e1900 */
[----:B--2---:R-:W4:Y:S02]  /*6580*/  @!P4 LDC R33, c[0x0][0x8a0] ;  /* 0x00022800ff21cb82 */ /* 0x004f240000000800 */
.L_x_117:
[----:B------:R-:W-:Y:S04]  /*6590*/  PLOP3.LUT P4, PT, PT, PT, PT, 0x8, 0x80 ;  /* 0x000000000080781c */ /* 0x000fe80003f8e170 */
[----:B------:R-:W-:Y:S01]  /*65a0*/  P2R R82, PR, RZ, 0x10 ;  /* 0x00000010ff527803 */ /* 0x000fe20000000000 */
[----:B------:R-:W-:Y:S08]  /*65b0*/  @P3 BRA P0, `(.L_x_118) ;  /* 0x0000000000343947 */ /* 0x000ff00000000000 */
[----:B------:R-:W-:Y:S02]  /*65c0*/  ISETP.NE.AND.EX P0, PT, R61, RZ, PT, P2 ;  /* 0x000000ff3d00720c */ /* 0x000fe40003f05320 */
[----:B------:R-:W-:Y:S11]  /*65d0*/  PLOP3.LUT P2, PT, PT, PT, PT, 0x80, 0x8 ;  /* 0x000000000008781c */ /* 0x000ff60003f4f070 */
[----:B------:R-:W-:Y:S02]  /*65e0*/  @P0 LOP3.LUT P3, RZ, R66, 0xff, RZ, 0xc0, !PT ;  /* 0x000000ff42ff0812 */ /* 0x000fe4000786c0ff */
[----:B------:R-:W-:Y:S02]  /*65f0*/  @P0 ISETP.NE.U32.AND P4, PT, RZ, UR38, PT ;  /* 0x00000026ff000c0c */ /* 0x000fe4000bf85070 */
[----:B------:R-:W-:Y:S02]  /*6600*/  @P0 PLOP3.LUT P2, PT, P3, PT, PT, 0x80, 0x8 ;  /* 0x000000000008081c */ /* 0x000fe40001f4f070 */
[C---:B---3-5:R-:W-:Y:S02]  /*6610*/  @P0 FSETP.NEU.AND P3, PT, R35.reuse, RZ, PT ;  /* 0x000000ff2300020b */ /* 0x068fe40003f6d000 */
[----:B------:R-:W-:Y:S02]  /*6620*/  @P0 ISETP.NE.AND.EX P4, PT, RZ, UR39, PT, P4 ;  /* 0x00000027ff000c0c */ /* 0x000fe4000bf85340 */
[----:B------:R-:W-:Y:S02]  /*6630*/  @P0 SEL R0, RZ, 0xffffffff, P3 ;  /* 0xffffffffff000807 */ /* 0x000fe40001800000 */
[----:B------:R-:W-:Y:S05]  /*6640*/  @!P0 FSETP.EQ.AND P5, PT, R35, RZ, PT ;  /* 0x000000ff2300820b */ /* 0x000fea0003fa2000 */
[----:B------:R-:W-:Y:S04]  /*6650*/  @!P2 SEL R0, RZ, 0xffffffff, P4 ;  /* 0xffffffffff00a807 */ /* 0x000fe80002000000 */
[----:B------:R-:W-:Y:S04]  /*6660*/  @P0 LOP3.LUT R0, R0, 0x1, RZ, 0xc0, !PT ;  /* 0x0000000100000812 */ /* 0x000fe800078ec0ff */
[----:B------:R-:W-:Y:S04]  /*6670*/  @P0 ISETP.EQ.U32.AND P5, PT, R0, 0x1, PT ;  /* 0x000000010000080c */ /* 0x000fe80003fa2070 */
[----:B------:R-:W-:Y:S09]  /*6680*/  P2R R82, PR, RZ, 0x20 ;  /* 0x00000020ff527803 */ /* 0x000ff20000000000 */
.L_x_118:
[----:B------:R-:W-:Y:S01]  /*6690*/  ISETP.NE.U32.AND P2, PT, RZ, UR38, PT ;  /* 0x00000026ff007c0c */ /* 0x000fe2000bf45070 */
[----:B------:R-:W-:Y:S01]  /*66a0*/  UISETP.NE.U32.AND UP0, UPT, UR44, URZ, UPT ;  /* 0x000000ff2c00728c */ /* 0x000fe2000bf05070 */
[----:B---3-5:R-:W-:Y:S01]  /*66b0*/  FSETP.NEU.AND P0, PT, R35, RZ, PT ;  /* 0x000000ff2300720b */ /* 0x028fe20003f0d000 */
[----:B-1----:R-:W-:Y:S01]  /*66c0*/  IMAD.U32 R2, RZ, RZ, UR4 ;  /* 0x00000004ff027e24 */ /* 0x002fe2000f8e00ff */
[----:B------:R-:W-:Y:S01]  /*66d0*/  ISETP.NE.AND.EX P2, PT, RZ, UR39, PT, P2 ;  /* 0x00000027ff007c0c */ /* 0x000fe2000bf45320 */
[----:B------:R-:W-:Y:S01]  /*66e0*/  UISETP.NE.AND.EX UP0, UPT, UR45, URZ, UPT, UP0 ;  /* 0x000000ff2d00728c */ /* 0x000fe2000bf05300 */
[----:B------:R-:W-:Y:S02]  /*66f0*/  SEL R6, RZ, 0xffffffff, P0 ;  /* 0xffffffffff067807 */ /* 0x000fe40000000000 */
[----:B------:R-:W-:Y:S02]  /*6700*/  SEL R0, RZ, 0xffffffff, P2 ;  /* 0xffffffffff007807 */ /* 0x000fe40001000000 */
[----:B------:R-:W-:Y:S02]  /*6710*/  LOP3.LUT P2, R80, R66, 0xff, RZ, 0xc0, !PT ;  /* 0x000000ff42507812 */ /* 0x000fe4000784c0ff */
[----:B------:R-:W-:Y:S02]  /*6720*/  LOP3.LUT R78, R78, 0x1, RZ, 0x3c, !PT ;  /* 0x000000014e4e7812 */ /* 0x000fe400078e3cff */
[----:B------:R-:W-:Y:S01]  /*6730*/  @P1 SEL R6, R0, R6, !P2 ;  /* 0x0000000600061207 */ /* 0x000fe20005000000 */
[----:B------:R-:W-:Y:S08]  /*6740*/  BRA.U !UP0, `(.L_x_119) ;  /* 0x0000000108507547 */ /* 0x000ff0000b800000 */
[----:B------:R-:W-:Y:S02]  /*6750*/  VIADD R0, R32, UR41 ;  /* 0x0000002920007c36 */ /* 0x000fe40008000000 */
[C---:B------:R-:W-:Y:S03]  /*6760*/  VIADD R2, R31.reuse, UR42 ;  /* 0x0000002a1f027c36 */ /* 0x040fe60008000000 */
[----:B------:R-:W-:Y:S02]  /*6770*/  ISETP.GE.AND P0, PT, R0, UR37, PT ;  /* 0x0000002500007c0c */ /* 0x000fe4000bf06270 */
[----:B------:R-:W-:Y:S02]  /*6780*/  MOV R0, UR42 ;  /* 0x0000002a00007c02 */ /* 0x000fe40008000f00 */
[----:B------:R-:W-:Y:S11]  /*6790*/  ISETP.GE.OR P0, PT, R2, UR36, P0 ;  /* 0x0000002402007c0c */ /* 0x000ff60008706670 */
[----:B------:R-:W-:Y:S02]  /*67a0*/  @!UPT UIADD3 URZ, UPT, UPT, URZ, URZ, URZ ;  /* 0x000000fffffff290 */ /* 0x000fe4000fffe0ff */
[----:B------:R-:W1:Y:S01]  /*67b0*/  @!P0 LDC.64 R4, c[0x0][0x8d0] ;  /* 0x00023400ff048b82 */ /* 0x000e620000000a00 */
[----:B------:R-:W-:Y:S01]  /*67c0*/  VOTEU.ALL UP0, P0 ;  /* 0x0000000000ff7886 */ /* 0x000fe20000000000 */
[----:B------:R-:W-:Y:S04]  /*67d0*/  @!P0 IADD3 R2, P1, PT, R31, UR42, RZ ;  /* 0x0000002a1f028c10 */ /* 0x000fe8000ff3e0ff */
[----:B------:R-:W-:Y:S01]  /*67e0*/  @!UP0 USHF.R.S32.HI UR4, URZ, 0x1f, UR52 ;  /* 0x0000001fff048899 */ /* 0x000fe20008011434 */
[----:B------:R-:W-:Y:S05]  /*67f0*/  @!P0 LEA.HI.X.SX32 R3, R0, RZ, 0x1, P1 ;  /* 0x000000ff00038211 */ /* 0x000fea00008f0eff */
[C---:B-1----:R-:W-:Y:S02]  /*6800*/  @!P0 IMAD R0, R4.reuse, UR4, RZ ;  /* 0x0000000404008c24 */ /* 0x042fe4000f8e02ff */
[----:B------:R-:W-:Y:S04]  /*6810*/  @!P0 IMAD.WIDE.U32 R2, R4, UR52, R2 ;  /* 0x0000003404028c25 */ /* 0x000fe8000f8e0002 */
[----:B------:R-:W-:Y:S01]  /*6820*/  @!P0 IMAD R0, R5, UR52, R0 ;  /* 0x0000003405008c24 */ /* 0x000fe2000f8e0200 */
[C---:B------:R-:W-:Y:S03]  /*6830*/  @!P0 LEA R4, P1, R2.reuse, UR44, 0x1 ;  /* 0x0000002c02048c11 */ /* 0x040fe6000f8208ff */
[----:B------:R-:W-:Y:S05]  /*6840*/  @!P0 IMAD.IADD R0, R3, 0x1, R0 ;  /* 0x0000000103008824 */ /* 0x000fea00078e0200 */
[----:B------:R-:W-:Y:S01]  /*6850*/  @!P0 LEA.HI.X R5, R2, UR45, R0, 0x1, P1 ;  /* 0x0000002d02058c11 */ /* 0x000fe200088f0c00 */
[----:B------:R-:W-:Y:S04]  /*6860*/  HFMA2 R2, -RZ, RZ, 0, 0 ;  /* 0x00000000ff027431 */ /* 0x000fe800000001ff */
[----:B------:R-:W2:Y:S02]  /*6870*/  @!P0 LDG.E.U16 R4, desc[UR50][R4.64] ;  /* 0x0000003204048981 */ /* 0x000ea4000c1e1500 */
[----:B--2---:R-:W-:Y:S07]  /*6880*/  @!P0 IMAD.U32 R2, R4, 0x10000, RZ ;  /* 0x0001000004028824 */ /* 0x004fee00078e00ff */
.L_x_119:
[----:B------:R-:W-:Y:S01]  /*6890*/  ISETP.NE.AND P1, PT, R82, RZ, PT ;  /* 0x000000ff5200720c */ /* 0x000fe20003f25270 */
[----:B------:R-:W-:Y:S01]  /*68a0*/  IMAD.SHL.U32 R84, R70, 0x2, RZ ;  /* 0x0000000246547824 */ /* 0x000fe200078e00ff */
[C---:B------:R-:W-:Y:S01]  /*68b0*/  LEA R83, R53.reuse, UR47, 0x3 ;  /* 0x0000002f35537c11 */ /* 0x040fe2000f8e18ff */
[----:B------:R-:W-:Y:S01]  /*68c0*/  BSSY B1, `(.L_x_120) ;  /* 0x0000028000017945 */ /* 0x000fe20003800000 */
[----:B------:R-:W-:Y:S01]  /*68d0*/  LOP3.LUT R6, R6, 0x1, RZ, 0xc0, !PT ;  /* 0x0000000106067812 */ /* 0x000fe200078ec0ff */
[----:B------:R-:W-:Y:S01]  /*68e0*/  IMAD.MOV.U32 R45, RZ, RZ, 0x1 ;  /* 0x00000001ff2d7424 */ /* 0x000fe200078e00ff */
[----:B------:R-:W-:Y:S01]  /*68f0*/  CS2R R50, SRZ ;  /* 0x0000000000327805 */ /* 0x000fe2000001ff00 */
[----:B------:R-:W-:Y:S01]  /*6900*/  IMAD R34, R53, 0x40, R52 ;  /* 0x0000004035227824 */ /* 0x000fe200078e0234 */
[----:B------:R-:W-:Y:S01]  /*6910*/  ISETP.NE.U32.AND P3, PT, R6, 0x1, PT ;  /* 0x000000010600780c */ /* 0x000fe20003f65070 */
[----:B------:R-:W-:Y:S01]  /*6920*/  IMAD.MOV.U32 R44, RZ, RZ, RZ ;  /* 0x000000ffff2c7224 */ /* 0x000fe200078e00ff */
[----:B------:R-:W-:Y:S02]  /*6930*/  CS2R R48, SRZ ;  /* 0x0000000000307805 */ /* 0x000fe4000001ff00 */
[----:B------:R-:W-:Y:S02]  /*6940*/  CS2R R42, SRZ ;  /* 0x00000000002a7805 */ /* 0x000fe4000001ff00 */
[----:B------:R-:W-:Y:S02]  /*6950*/  P2R R46, PR, RZ, 0x8 ;  /* 0x00000008ff2e7803 */ /* 0x000fe40000000000 */
[----:B------:R-:W-:Y:S02]  /*6960*/  CS2R R40, SRZ ;  /* 0x0000000000287805 */ /* 0x000fe4000001ff00 */
[----:B------:R-:W-:Y:S01]  /*6970*/  @!P1 SHF.L.U32 R0, R78, 0x1f, RZ ;  /* 0x0000001f4e009819 */ /* 0x000fe200000006ff */
[----:B------:R-:W-:Y:S03]  /*6980*/  VIADD R85, R84, UR47 ;  /* 0x0000002f54557c36 */ /* 0x000fe60008000000 */
[----:B------:R1:W2:Y:S02]  /*6990*/  @!P1 SYNCS.PHASECHK.TRANS64.TRYWAIT P0, [UR47+0xd0], R0 ;  /* 0x0000d000ff0095a7 */ /* 0x0002a4000800112f */
[----:B-1----:R-:W-:Y:S04]  /*69a0*/  SHF.L.U32 R0, R77, 0x1f, RZ ;  /* 0x0000001f4d007819 */ /* 0x002fe800000006ff */
[----:B------:R1:W3:Y:S01]  /*69b0*/  SYNCS.PHASECHK.TRANS64.TRYWAIT P2, [R83+URZ+0x140], R0 ;  /* 0x00014000530075a7 */ /* 0x0002e200080411ff */
[----:B--2---:R-:W-:Y:S01]  /*69c0*/  @!P1 SEL R45, RZ, 0x1, !P0 ;  /* 0x00000001ff2d9807 */ /* 0x004fe20004000000 */
[----:B-1----:R-:W-:Y:S06]  /*69d0*/  @P1 BRA `(.L_x_121) ;  /* 0x0000000000581947 */ /* 0x002fec0003800000 */
[----:B------:R-:W-:Y:S01]  /*69e0*/  VIADD R3, R85, 0x200 ;  /* 0x0000020055037836 */ /* 0x000fe20000000000 */
[----:B------:R-:W-:Y:S01]  /*69f0*/  LOP3.LUT P1, RZ, R71, 0x40, RZ, 0xc0, !PT ;  /* 0x0000004047ff7812 */ /* 0x000fe2000782c0ff */
[----:B------:R-:W-:Y:S01]  /*6a00*/  BSSY B0, `(.L_x_122) ;  /* 0x000000e000007945 */ /* 0x000fe20003800000 */
[----:B------:R-:W-:Y:S01]  /*6a10*/  PLOP3.LUT P0, PT, PT, PT, PT, 0x8, 0x80 ;  /* 0x000000000080781c */ /* 0x000fe20003f0e170 */
[----:B------:R-:W-:Y:S01]  /*6a20*/  @P3 VIADD R5, R85, 0x210 ;  /* 0x0000021055053836 */ /* 0x000fe20000000000 */
[----:B------:R-:W-:Y:S01]  /*6a30*/  @P3 PLOP3.LUT P0, PT, P1, PT, PT, 0x80, 0x8 ;  /* 0x000000000008381c */ /* 0x000fe20000f0f070 */
[----:B------:R-:W-:Y:S01]  /*6a40*/  IMAD.MOV.U32 R51, RZ, RZ, RZ ;  /* 0x000000ffff337224 */ /* 0x000fe200078e00ff */
[----:B------:R-:W-:Y:S02]  /*6a50*/  ISETP.NE.AND P1, PT, R45, RZ, PT ;  /* 0x000000ff2d00720c */ /* 0x000fe40003f25270 */
[----:B------:R-:W-:Y:S02]  /*6a60*/  CS2R R48, SRZ ;  /* 0x0000000000307805 */ /* 0x000fe4000001ff00 */
[----:B------:R-:W-:Y:S02]  /*6a70*/  CS2R R42, SRZ ;  /* 0x00000000002a7805 */ /* 0x000fe4000001ff00 */
[----:B------:R-:W-:Y:S05]  /*6a80*/  CS2R R40, SRZ ;  /* 0x0000000000287805 */ /* 0x000fea000001ff00 */
[----:B------:R-:W-:Y:S02]  /*6a90*/  @P0 VIADD R5, R3, 0xfffffff0 ;  /* 0xfffffff003050836 */ /* 0x000fe40000000000 */
[----:B------:R-:W-:Y:S05]  /*6aa0*/  @P1 BRA `(.L_x_123) ;  /* 0x00000000000c1947 */ /* 0x000fea0003800000 */
[----:B------:R-:W-:Y:S04]  /*6ab0*/  SHF.L.U32 R4, R78, 0x1f, RZ ;  /* 0x0000001f4e047819 */ /* 0x000fe800000006ff */
[----:B------:R-:W1:Y:S02]  /*6ac0*/  SYNCS.PHASECHK.TRANS64.TRYWAIT P0, [UR47+0xd0], R4 ;  /* 0x0000d004ff0075a7 */ /* 0x000e64000800112f */
[----:B-1----:R-:W-:Y:S05]  /*6ad0*/  @!P0 BRA `(.L_x_124) ;  /* 0x0000003400148947 */ /* 0x002fea0003800000 */
.L_x_123:
[----:B------:R-:W-:Y:S05]  /*6ae0*/  BSYNC B0 ;  /* 0x0000000000007941 */ /* 0x000fea0003800000 */
.L_x_122:
[----:B------:R-:W-:Y:S01]  /*6af0*/  ISETP.NE.AND P0, PT, R46, RZ, PT ;  /* 0x000000ff2e00720c */ /* 0x000fe20003f05270 */
[----:B------:R-:W-:Y:S11]  /*6b00*/  HFMA2 R44, -RZ, RZ, 0, 5.9604644775390625e-08 ;  /* 0x00000001ff2c7431 */ /* 0x000ff600000001ff */
[----:B------:R-:W-:Y:S01]  /*6b10*/  @!UPT UIADD3 URZ, UPT, UPT, URZ, URZ, URZ ;  /* 0x000000fffffff290 */ /* 0x000fe2000fffe0ff */
[----:B------:R2:W1:Y:S04]  /*6b20*/  @P0 LDS.128 R48, [R5] ;  /* 0x0000000005300984 */ /* 0x0004680000000c00 */
[----:B------:R2:W1:Y:S02]  /*6b30*/  @P0 LDS.128 R40, [R84+UR47+0x200] ;  /* 0x0002002f54280984 */ /* 0x0004640008000c00 */
.L_x_121:
[----:B------:R-:W-:Y:S05]  /*6b40*/  BSYNC B1 ;  /* 0x0000000000017941 */ /* 0x000fea0003800000 */
.L_x_120:
[----:B-1----:R-:W-:Y:S04]  /*6b50*/  SHF.R.U32.HI R3, RZ, 0x15, R34 ;  /* 0x00000015ff037819 */ /* 0x002fe80000011622 */
[----:B------:R-:W-:Y:S01]  /*6b60*/  LOP3.LUT P0, RZ, R3, 0x3, R72, 0x48, !PT ;  /* 0x0000000303ff7812 */ /* 0x000fe20007804848 */
[----:B------:R-:W-:Y:S01]  /*6b70*/  @!UPT UIADD3 URZ, UPT, UPT, URZ, URZ, URZ ;  /* 0x000000fffffff290 */ /* 0x000fe2000fffe0ff */
[----:B---3--:R-:W-:Y:S11]  /*6b80*/  @P2 BRA `(.L_x_125) ;  /* 0x0000000000082947 */ /* 0x008ff60003800000 */
[----:B------:R-:W1:Y:S02]  /*6b90*/  SYNCS.PHASECHK.TRANS64.TRYWAIT P1, [R83+URZ+0x140], R0 ;  /* 0x00014000530075a7 */ /* 0x000e6400080211ff */
[----:B-1----:R-:W-:Y:S05]  /*6ba0*/  @!P1 BRA `(.L_x_126) ;  /* 0x0000003000f89947 */ /* 0x002fea0003800000 */
.L_x_125:
[----:B------:R-:W-:Y:S05]  /*6bb0*/  @!P0 BRA `(.L_x_127) ;  /* 0x0000000000408947 */ /* 0x000fea0003800000 */
[----:B------:R-:W2:Y:S01]  /*6bc0*/  LDCU.64 UR8, c[0x4][0x70] ;  /* 0x01000e00ff0877ac */ /* 0x000ea20008000a00 */
[----:B------:R-:W-:Y:S01]  /*6bd0*/  MOV R15, 0x0 ;  /* 0x00000000000f7802 */ /* 0x000fe20000000f00 */
[----:B------:R-:W-:Y:S02]  /*6be0*/  HFMA2 R12, -RZ, RZ, 0, 5.9604644775390625e-08 ;  /* 0x00000001ff0c7431 */ /* 0x000fe400000001ff */
[----:B------:R-:W-:Y:S02]  /*6bf0*/  IMAD.MOV.U32 R8, RZ, RZ, 0x192 ;  /* 0x00000192ff087424 */ /* 0x000fe400078e00ff */
[----:B------:R-:W-:Y:S01]  /*6c00*/  IMAD.MOV.U32 R13, RZ, RZ, RZ ;  /* 0x000000ffff0d7224 */ /* 0x000fe200078e00ff */
[----:B------:R-:W3:Y:S01]  /*6c10*/  LDCU.64 UR6, c[0x4][0x78] ;  /* 0x01000f00ff0677ac */ /* 0x000ee20008000a00 */
[----:B------:R-:W1:Y:S01]  /*6c20*/  LDC.64 R14, c[0x4][R15] ;  /* 0x010000000f0e7b82 */ /* 0x000e620000000a00 */
[----:B------:R-:W5:Y:S01]  /*6c30*/  LDCU.64 UR4, c[0x4][0x10] ;  /* 0x01000200ff0477ac */ /* 0x000f620008000a00 */
[----:B--2---:R-:W-:Y:S01]  /*6c40*/  MOV R5, UR9 ;  /* 0x0000000900057c02 */ /* 0x004fe20008000f00 */
[----:B------:R-:W-:Y:S01]  /*6c50*/  IMAD.U32 R4, RZ, RZ, UR8 ;  /* 0x00000008ff047e24 */ /* 0x000fe2000f8e00ff */
[----:B---3--:R-:W-:Y:S01]  /*6c60*/  MOV R7, UR7 ;  /* 0x0000000700077c02 */ /* 0x008fe20008000f00 */
[----:B------:R-:W-:Y:S01]  /*6c70*/  IMAD.U32 R6, RZ, RZ, UR6 ;  /* 0x00000006ff067e24 */ /* 0x000fe2000f8e00ff */
[----:B-----5:R-:W-:Y:S01]  /*6c80*/  MOV R11, UR5 ;  /* 0x00000005000b7c02 */ /* 0x020fe20008000f00 */
[----:B------:R-:W-:Y:S02]  /*6c90*/  IMAD.U32 R10, RZ, RZ, UR4 ;  /* 0x00000004ff0a7e24 */ /* 0x000fe4000f8e00ff */
[----:B------:R-:W-:Y:S07]  /*6ca0*/  LEPC R20, `(.L_x_127) ;  /* 0x000000001014794e */ /* 0x000fee0000000000 */
[----:B-1--4-:R-:W-:Y:S05]  /*6cb0*/  CALL.ABS.NOINC R14 ;  /* 0x000000000e007343 */ /* 0x012fea0003c00000 */
.L_x_127:
[----:B------:R-:W-:Y:S01]  /*6cc0*/  SHF.L.U32 R20, R40, 0x10, RZ ;  /* 0x0000001028147819 */ /* 0x000fe200000006ff */
[----:B------:R-:W-:Y:S05]  /*6cd0*/  WARPSYNC.ALL ;  /* 0x0000000000007948 */ /* 0x000fea0003800000 */
[----:B------:R-:W-:Y:S01]  /*6ce0*/  R2UR UR4, R34 ;  /* 0x00000000220472ca */ /* 0x000fe200000e0000 */
[----:B------:R-:W-:Y:S01]  /*6cf0*/  BSSY.RECONVERGENT B0, `(.L_x_128) ;  /* 0x0000056000007945 */ /* 0x000fe20003800200 */
[----:B------:R-:W-:Y:S02]  /*6d00*/  LOP3.LUT R21, R40, 0xffff0000, RZ, 0xc0, !PT ;  /* 0xffff000028157812 */ /* 0x000fe400078ec0ff */
[----:B------:R-:W-:Y:S02]  /*6d10*/  MOV R47, 0x10 ;  /* 0x00000010002f7802 */ /* 0x000fe40000000f00 */
[----:B------:R-:W-:Y:S02]  /*6d20*/  LOP3.LUT P6, RZ, R71, 0x40, RZ, 0xc0, !PT ;  /* 0x0000004047ff7812 */ /* 0x000fe400078cc0ff */
[----:B------:R-:W-:Y:S02]  /*6d30*/  ISETP.NE.AND P0, PT, R73, RZ, PT ;  /* 0x000000ff4900720c */ /* 0x000fe40003f05270 */
[----:B------:R-:W-:Y:S03]  /*6d40*/  SEL R47, R47, 0xfffffff0, !P6 ;  /* 0xfffffff02f2f7807 */ /* 0x000fe60007000000 */
[----:B--2---:R-:W1:Y:S01]  /*6d50*/  LDTM.x16 R4, tmem[UR4] ;  /* 0x00000004000479ee */ /* 0x004e620008240000 */
[----:B------:R-:W-:Y:S01]  /*6d60*/  IADD3 R85, PT, PT, R85, R47, RZ ;  /* 0x0000002f55557210 */ /* 0x000fe20007ffe0ff */
[C-C-:B-1--4-:R-:W-:Y:S01]  /*6d70*/  FFMA R0, R33.reuse, R4, R2.reuse ;  /* 0x0000000421007223 */ /* 0x152fe20000000002 */
[C-C-:B------:R-:W-:Y:S01]  /*6d80*/  FFMA R3, R33.reuse, R5, R2.reuse ;  /* 0x0000000521037223 */ /* 0x140fe20000000002 */
        /* <DEDUP_REMOVED lines=10> */
[--C-:B------:R-:W-:Y:S01]  /*6e30*/  FFMA R12, R33, R16, R2.reuse ;  /* 0x00000010210c7223 */ /* 0x100fe20000000002 */
[----:B------:R-:W-:Y:S01]  /*6e40*/  SHF.L.U32 R16, R41, 0x10, RZ ;  /* 0x0000001029107819 */ /* 0x000fe200000006ff */
[--C-:B------:R-:W-:Y:S01]  /*6e50*/  FFMA R13, R33, R17, R2.reuse ;  /* 0x00000011210d7223 */ /* 0x100fe20000000002 */
[----:B------:R-:W-:Y:S01]  /*6e60*/  LOP3.LUT R17, R41, 0xffff0000, RZ, 0xc0, !PT ;  /* 0xffff000029117812 */ /* 0x000fe200078ec0ff */
[C-C-:B------:R-:W-:Y:S01]  /*6e70*/  FFMA R18, R33.reuse, R18, R2.reuse ;  /* 0x0000001221127223 */ /* 0x140fe20000000002 */
[----:B------:R-:W-:Y:S01]  /*6e80*/  FFMA R19, R33, R19, R2 ;  /* 0x0000001321137223 */ /* 0x000fe20000000002 */
[C---:B------:R-:W-:Y:S01]  /*6e90*/  FFMA R0, R35.reuse, R20, R0 ;  /* 0x0000001423007223 */ /* 0x040fe20000000000 */
[C---:B------:R-:W-:Y:S01]  /*6ea0*/  SHF.L.U32 R20, R42.reuse, 0x10, RZ ;  /* 0x000000102a147819 */ /* 0x040fe200000006ff */
[C---:B------:R-:W-:Y:S01]  /*6eb0*/  FFMA R3, R35.reuse, R21, R3 ;  /* 0x0000001523037223 */ /* 0x040fe20000000003 */
[----:B------:R-:W-:Y:S01]  /*6ec0*/  FFMA R6, R35, R16, R6 ;  /* 0x0000001023067223 */ /* 0x000fe20000000006 */
[----:B------:R-:W-:Y:S01]  /*6ed0*/  LOP3.LUT R16, R43, 0xffff0000, RZ, 0xc0, !PT ;  /* 0xffff00002b107812 */ /* 0x000fe200078ec0ff */
[C---:B------:R-:W-:Y:S01]  /*6ee0*/  FFMA R7, R35.reuse, R17, R7 ;  /* 0x0000001123077223 */ /* 0x040fe20000000007 */
[----:B------:R-:W-:Y:S01]  /*6ef0*/  FFMA R4, R35, R20, R4 ;  /* 0x0000001423047223 */ /* 0x000fe20000000004 */
[----:B------:R-:W-:Y:S02]  /*6f00*/  F2FP.RELU.BF16.F32.PACK_AB R36, R3, R0 ;  /* 0x000000000324723e */ /* 0x000fe400000018ff */
[----:B------:R-:W-:Y:S02]  /*6f10*/  LOP3.LUT R0, R42, 0xffff0000, RZ, 0xc0, !PT ;  /* 0xffff00002a007812 */ /* 0x000fe400078ec0ff */
[----:B------:R-:W-:Y:S02]  /*6f20*/  SHF.L.U32 R3, R43, 0x10, RZ ;  /* 0x000000102b037819 */ /* 0x000fe400000006ff */
[----:B------:R-:W-:Y:S01]  /*6f30*/  F2FP.RELU.BF16.F32.PACK_AB R37, R7, R6 ;  /* 0x000000060725723e */ /* 0x000fe200000018ff */
[C---:B------:R-:W-:Y:S01]  /*6f40*/  FFMA R5, R35.reuse, R0, R5 ;  /* 0x0000000023057223 */ /* 0x040fe20000000005 */
[C---:B------:R-:W-:Y:S01]  /*6f50*/  SHF.L.U32 R0, R48.reuse, 0x10, RZ ;  /* 0x0000001030007819 */ /* 0x040fe200000006ff */
[C---:B------:R-:W-:Y:S01]  /*6f60*/  FFMA R10, R35.reuse, R3, R10 ;  /* 0x00000003230a7223 */ /* 0x040fe2000000000a */
[----:B------:R-:W-:Y:S01]  /*6f70*/  LOP3.LUT R3, R48, 0xffff0000, RZ, 0xc0, !PT ;  /* 0xffff000030037812 */ /* 0x000fe200078ec0ff */
[----:B------:R-:W-:Y:S01]  /*6f80*/  FFMA R11, R35, R16, R11 ;  /* 0x00000010230b7223 */ /* 0x000fe2000000000b */
[----:B------:R-:W-:Y:S01]  /*6f90*/  F2FP.RELU.BF16.F32.PACK_AB R38, R5, R4 ;  /* 0x000000040526723e */ /* 0x000fe200000018ff */
[----:B------:R-:W-:Y:S01]  /*6fa0*/  FFMA R8, R35, R0, R8 ;  /* 0x0000000023087223 */ /* 0x000fe20000000008 */
[----:B------:R-:W-:Y:S01]  /*6fb0*/  SHF.L.U32 R4, R49, 0x10, RZ ;  /* 0x0000001031047819 */ /* 0x000fe200000006ff */
[----:B------:R-:W-:Y:S01]  /*6fc0*/  FFMA R9, R35, R3, R9 ;  /* 0x0000000323097223 */ /* 0x000fe20000000009 */
[----:B------:R-:W-:Y:S02]  /*6fd0*/  LOP3.LUT R0, R49, 0xffff0000, RZ, 0xc0, !PT ;  /* 0xffff000031007812 */ /* 0x000fe400078ec0ff */
[C---:B------:R-:W-:Y:S01]  /*6fe0*/  SHF.L.U32 R3, R50.reuse, 0x10, RZ ;  /* 0x0000001032037819 */ /* 0x040fe200000006ff */
[C---:B------:R-:W-:Y:S01]  /*6ff0*/  FFMA R14, R35.reuse, R4, R14 ;  /* 0x00000004230e7223 */ /* 0x040fe2000000000e */
[----:B------:R-:W-:Y:S01]  /*7000*/  LOP3.LUT R4, R50, 0xffff0000, RZ, 0xc0, !PT ;  /* 0xffff000032047812 */ /* 0x000fe200078ec0ff */
[----:B------:R-:W-:Y:S01]  /*7010*/  FFMA R15, R35, R0, R15 ;  /* 0x00000000230f7223 */ /* 0x000fe2000000000f */
[----:B------:R-:W-:Y:S01]  /*7020*/  SHF.L.U32 R5, R51, 0x10, RZ ;  /* 0x0000001033057819 */ /* 0x000fe200000006ff */
[----:B------:R-:W-:Y:S01]  /*7030*/  FFMA R12, R35, R3, R12 ;  /* 0x00000003230c7223 */ /* 0x000fe2000000000c */
[----:B------:R-:W-:Y:S01]  /*7040*/  LOP3.LUT R0, R51, 0xffff0000, RZ, 0xc0, !PT ;  /* 0xffff000033007812 */ /* 0x000fe200078ec0ff */
[----:B------:R-:W-:Y:S01]  /*7050*/  FFMA R13, R35, R4, R13 ;  /* 0x00000004230d7223 */ /* 0x000fe2000000000d */
[----:B------:R-:W-:Y:S01]  /*7060*/  F2FP.RELU.BF16.F32.PACK_AB R39, R11, R10 ;  /* 0x0000000a0b27723e */ /* 0x000fe200000018ff */
[----:B------:R-:W-:Y:S01]  /*7070*/  FFMA R18, R35, R5, R18 ;  /* 0x0000000523127223 */ /* 0x000fe20000000012 */
[----:B------:R-:W-:Y:S01]  /*7080*/  F2FP.RELU.BF16.F32.PACK_AB R8, R9, R8 ;  /* 0x000000080908723e */ /* 0x000fe200000018ff */
[----:B------:R-:W-:Y:S01]  /*7090*/  FFMA R19, R35, R0, R19 ;  /* 0x0000000023137223 */ /* 0x000fe20000000013 */
[----:B------:R-:W-:Y:S01]  /*70a0*/  F2FP.RELU.BF16.F32.PACK_AB R9, R15, R14 ;  /* 0x0000000e0f09723e */ /* 0x000fe200000018ff */
[----:B------:R1:W-:Y:S01]  /*70b0*/  STS.128 [R84+UR47+0x200], R36 ;  /* 0x0002002454007988 */ /* 0x0003e20008000c2f */
[----:B------:R-:W-:Y:S02]  /*70c0*/  F2FP.RELU.BF16.F32.PACK_AB R10, R13, R12 ;  /* 0x0000000c0d0a723e */ /* 0x000fe400000018ff */
[----:B------:R-:W-:Y:S05]  /*70d0*/  F2FP.RELU.BF16.F32.PACK_AB R11, R19, R18 ;  /* 0x00000012130b723e */ /* 0x000fea00000018ff */
[----:B------:R1:W-:Y:S01]  /*70e0*/  STS.128 [R85+0x200], R8 ;  /* 0x0002000855007388 */ /* 0x0003e20000000c00 */
[----:B------:R-:W-:Y:S01]  /*70f0*/  @!PT LDS RZ, [RZ] ;  /* 0x00000000fffff984 */ /* 0x000fe20000000800 */
[----:B------:R-:W-:Y:S01]  /*7100*/  @!PT LDS RZ, [RZ] ;  /* 0x00000000fffff984 */ /* 0x000fe20000000800 */
[----:B------:R-:W-:Y:S01]  /*7110*/  @!PT LDS RZ, [RZ] ;  /* 0x00000000fffff984 */ /* 0x000fe20000000800 */
[----:B------:R-:W-:Y:S01]  /*7120*/  @!PT LDS RZ, [RZ] ;  /* 0x00000000fffff984 */ /* 0x000fe20000000800 */
[----:B------:R2:W-:Y:S07]  /*7130*/  MEMBAR.ALL.CTA ;  /* 0x0000000000007992 */ /* 0x0005ee0000008000 */
[----:B--2---:R-:W2:Y:S02]  /*7140*/  FENCE.VIEW.ASYNC.S ;  /* 0x00000000000073c6 */ /* 0x004ea40000000000 */
[----:B--2---:R-:W-:Y:S06]  /*7150*/  BAR.SYNC.DEFER_BLOCKING 0x1, 0x80 ;  /* 0x0042000000007b1d */ /* 0x004fec0000010000 */
[----:B------:R-:W-:Y:S05]  /*7160*/  @P0 BRA `(.L_x_129) ;  /* 0x0000000000380947 */ /* 0x000fea0003800000 */
[----:B------:R-:W-:Y:S02]  /*7170*/  UIADD3 UR4, UPT, UPT, UR47, 0x200, URZ ;  /* 0x000002002f047890 */ /* 0x000fe4000fffe0ff */
[----:B------:R-:W-:Y:S01]  /*7180*/  UIADD3 UR8, UP0, UPT, UR54, 0x680, URZ ;  /* 0x0000068036087890 */ /* 0x000fe2000ff1e0ff */
[----:B------:R-:W-:Y:S01]  /*7190*/  UMOV UR43, UR52 ;  /* 0x00000034002b7c82 */ /* 0x000fe20008000000 */
[----:B------:R-:W-:Y:S02]  /*71a0*/  UIADD3 UR5, UPT, UPT, UR41, 0x40, URZ ;  /* 0x0000004029057890 */ /* 0x000fe4000fffe0ff */
[----:B------:R-:W-:Y:S01]  /*71b0*/  MOV R74, UR4 ;  /* 0x00000004004a7c02 */ /* 0x000fe20008000f00 */
[----:B------:R-:W-:Y:S02]  /*71c0*/  UIADD3.X UR9, UPT, UPT, URZ, UR55, URZ, UP0, !UPT ;  /* 0x00000037ff097290 */ /* 0x000fe400087fe4ff */
[----:B------:R-:W-:Y:S01]  /*71d0*/  UIADD3 UR4, UPT, UPT, UR47, 0xa00, URZ ;  /* 0x00000a002f047890 */ /* 0x000fe2000fffe0ff */
[----:B------:R-:W-:Y:S01]  /*71e0*/  R2UR UR40, R74 ;  /* 0x000000004a2872ca */ /* 0x000fe200000e0000 */
[----:B------:R-:W-:Y:S01]  /*71f0*/  UMOV UR6, UR42 ;  /* 0x0000002a00067c82 */ /* 0x000fe20008000000 */
[----:B------:R-:W-:Y:S11]  /*7200*/  UMOV UR7, UR52 ;  /* 0x0000003400077c82 */ /* 0x000ff60008000000 */
[----:B------:R2:W-:Y:S01]  /*7210*/  UTMASTG.3D [UR40], [UR8] ;  /* 0x00000028080073b5 */ /* 0x0005e20008010000 */
[----:B------:R2:W-:Y:S01]  /*7220*/  UTMASTG.3D [UR4], [UR8] ;  /* 0x00000004080073b5 */ /* 0x0005e20008010000 */
[----:B------:R0:W-:Y:S01]  /*7230*/  UTMACMDFLUSH ;  /* 0x00000000000079b7 */ /* 0x0001e20000000000 */
[----:B--2---:R-:W-:Y:S04]  /*7240*/  DEPBAR.LE SB0, 0x1 ;  /* 0x000080400000791a */ /* 0x004fe80000000000 */
.L_x_129:
[----:B------:R-:W-:Y:S05]  /*7250*/  BSYNC.RECONVERGENT B0 ;  /* 0x0000000000007941 */ /* 0x000fea0003800200 */
.L_x_128:
[----:B------:R-:W-:Y:S01]  /*7260*/  BAR.SYNC.DEFER_BLOCKING 0x1, 0x80 ;  /* 0x0042000000007b1d */ /* 0x000fe20000010000 */
[----:B------:R-:W-:Y:S01]  /*7270*/  ISETP.NE.AND P1, PT, R82, RZ, PT ;  /* 0x000000ff5200720c */ /* 0x000fe20003f25270 */
[----:B------:R-:W-:Y:S01]  /*7280*/  UISETP.NE.AND UP0, UPT, UR49, URZ, UPT ;  /* 0x000000ff3100728c */ /* 0x000fe2000bf05270 */
[----:B------:R-:W-:Y:S11]  /*7290*/  LEA R3, R44, UR47, 0x3 ;  /* 0x0000002f2c037c11 */ /* 0x000ff6000f8e18ff */
[----:B------:R-:W-:Y:S01]  /*72a0*/  @!P1 SHF.L.U32 R4, R78, 0x1f, RZ ;  /* 0x0000001f4e049819 */ /* 0x000fe200000006ff */
[----:B------:R-:W-:Y:S06]  /*72b0*/  BRA.U !UP0, `(.L_x_130) ;  /* 0x0000000108247547 */ /* 0x000fec000b800000 */
[----:B------:R-:W-:Y:S01]  /*72c0*/  IMAD.U32 R5, RZ, RZ, UR53 ;  /* 0x00000035ff057e24 */ /* 0x000fe2000f8e00ff */
[----:B------:R-:W-:Y:S01]  /*72d0*/  MOV R0, UR46 ;  /* 0x0000002e00007c02 */ /* 0x000fe20008000f00 */
[----:B------:R-:W-:Y:S03]  /*72e0*/  UIADD3 UR53, UPT, UPT, UR53, 0x1, URZ ;  /* 0x0000000135357890 */ /* 0x000fe6000fffe0ff */
[----:B------:R-:W-:Y:S01]  /*72f0*/  @!P1 LEA R5, R5, UR47, 0x3 ;  /* 0x0000002f05059c11 */ /* 0x000fe2000f8e18ff */
[----:B------:R-:W-:Y:S04]  /*7300*/  UISETP.NE.AND UP0, UPT, UR53, 0x4, UPT ;  /* 0x000000043500788c */ /* 0x000fe8000bf05270 */
[----:B------:R-:W-:Y:S01]  /*7310*/  @!P1 VIADD R5, R5, 0xf0 ;  /* 0x000000f005059836 */ /* 0x000fe20000000000 */
[----:B------:R-:W-:Y:S04]  /*7320*/  USEL UR53, UR53, URZ, UP0 ;  /* 0x000000ff35357287 */ /* 0x000fe80008000000 */
[----:B------:R-:W-:Y:S04]  /*7330*/  @!P1 PRMT R0, R0, 0x654, R5 ;  /* 0x0000065400009816 */ /* 0x000fe80000000005 */
[----:B------:R2:W-:Y:S04]  /*7340*/  @!P1 SYNCS.ARRIVE.TRANS64.RED.A1T0 RZ, [R0+URZ], RZ ;  /* 0x000000ff00ff99a7 */ /* 0x0005e800081004ff */
.L_x_130:
[----:B------:R-:W3:Y:S01]  /*7350*/  @!P1 SYNCS.PHASECHK.TRANS64.TRYWAIT P0, [R3+URZ+0xd0], R4 ;  /* 0x0000d004030095a7 */ /* 0x000ee200080011ff */
[----:B------:R-:W-:Y:S01]  /*7360*/  BSSY B1, `(.L_x_131) ;  /* 0x0000012000017945 */ /* 0x000fe20003800000 */
[----:B---3--:R-:W-:Y:S03]  /*7370*/  @!P1 SEL R45, RZ, 0x1, !P0 ;  /* 0x00000001ff2d9807 */ /* 0x008fe60004000000 */
[----:B------:R-:W-:Y:S05]  /*7380*/  @P1 BRA `(.L_x_132) ;  /* 0x00000000003c1947 */ /* 0x000fea0003800000 */
[----:B------:R-:W-:Y:S01]  /*7390*/  ISETP.NE.AND P1, PT, R46, RZ, PT ;  /* 0x000000ff2e00720c */ /* 0x000fe20003f25270 */
[----:B------:R-:W-:Y:S01]  /*73a0*/  BSSY B0, `(.L_x_133) ;  /* 0x0000009000007945 */ /* 0x000fe20003800000 */
[----:B------:R-:W-:Y:S11]  /*73b0*/  ISETP.NE.AND P0, PT, R45, RZ, PT ;  /* 0x000000ff2d00720c */ /* 0x000ff60003f05270 */
[----:B------:R-:W-:Y:S05]  /*73c0*/  @P1 IMAD R5, R44, 0x1000, R84 ;  /* 0x000010002c051824 */ /* 0x000fea00078e0254 */
[----:B------:R-:W-:Y:S05]  /*73d0*/  @P1 IADD3 R4, PT, PT, R5, UR47, RZ ;  /* 0x0000002f05041c10 */ /* 0x000fea000fffe0ff */
[----:B------:R-:W-:Y:S01]  /*73e0*/  @P1 IMAD.IADD R4, R47, 0x1, R4 ;  /* 0x000000012f041824 */ /* 0x000fe200078e0204 */
[----:B------:R-:W-:Y:S06]  /*73f0*/  @P0 BRA `(.L_x_134) ;  /* 0x00000000000c0947 */ /* 0x000fec0003800000 */
[----:B--2---:R-:W-:Y:S04]  /*7400*/  SHF.L.U32 R0, R78, 0x1f, RZ ;  /* 0x0000001f4e007819 */ /* 0x004fe800000006ff */
[----:B------:R-:W2:Y:S02]  /*7410*/  SYNCS.PHASECHK.TRANS64.TRYWAIT P0, [R3+URZ+0xd0], R0 ;  /* 0x0000d000030075a7 */ /* 0x000ea400080011ff */
[----:B--2---:R-:W-:Y:S05]  /*7420*/  @!P0 BRA `(.L_x_135) ;  /* 0x0000002800ec8947 */ /* 0x004fea0003800000 */
.L_x_134:
[----:B------:R-:W-:Y:S05]  /*7430*/  BSYNC B0 ;  /* 0x0000000000007941 */ /* 0x000fea0003800000 */
.L_x_133:
[----:B------:R-:W-:Y:S02]  /*7440*/  ISETP.NE.AND P0, PT, R46, RZ, PT ;  /* 0x000000ff2e00720c */ /* 0x000fe40003f05270 */
[----:B------:R-:W-:Y:S11]  /*7450*/  IADD3 R44, PT, PT, R44, 0x1, RZ ;  /* 0x000000012c2c7810 */ /* 0x000ff60007ffe0ff */
[----:B------:R3:W4:Y:S04]  /*7460*/  @P0 LDS.128 R40, [R5+UR47+0x200] ;  /* 0x0002002f05280984 */ /* 0x0007280008000c00 */
[----:B------:R3:W1:Y:S02]  /*7470*/  @P0 LDS.128 R48, [R4+0x200] ;  /* 0x0002000004300984 */ /* 0x0006640000000c00 */
.L_x_132:
[----:B------:R-:W-:Y:S05]  /*7480*/  BSYNC B1 ;  /* 0x0000000000017941 */ /* 0x000fea0003800000 */
.L_x_131:
[----:B--2---:R-:W-:Y:S05]  /*7490*/  VIADD R0, R34, 0x10 ;  /* 0x0000001022007836 */ /* 0x004fea0000000000 */
[----:B------:R-:W-:Y:S04]  /*74a0*/  SHF.R.U32.HI R0, RZ, 0x15, R0 ;  /* 0x00000015ff007819 */ /* 0x000fe80000011600 */
[----:B------:R-:W-:Y:S11]  /*74b0*/  LOP3.LUT P0, RZ, R0, 0x3, R72, 0x48, !PT ;  /* 0x0000000300ff7812 */ /* 0x000ff60007804848 */
[----:B------:R-:W-:Y:S02]  /*74c0*/  @!UPT UIADD3 URZ, UPT, UPT, URZ, URZ, URZ ;  /* 0x000000fffffff290 */ /* 0x000fe4000fffe0ff */
[----:B------:R-:W-:Y:S05]  /*74d0*/  @!P0 BRA `(.L_x_136) ;  /* 0x0000000000408947 */ /* 0x000fea0003800000 */
[----:B------:R-:W3:Y:S01]  /*74e0*/  LDCU.64 UR8, c[0x4][0x70] ;  /* 0x01000e00ff0877ac */ /* 0x000ee20008000a00 */
[----:B------:R-:W-:Y:S01]  /*74f0*/  MOV R15, 0x0 ;  /* 0x00000000000f7802 */ /* 0x000fe20000000f00 */
[----:B------:R-:W-:Y:S02]  /*7500*/  HFMA2 R12, -RZ, RZ, 0, 5.9604644775390625e-08 ;  /* 0x00000001ff0c7431 */ /* 0x000fe400000001ff */
[----:B-1----:R-:W-:Y:S02]  /*7510*/  IMAD.MOV.U32 R8, RZ, RZ, 0x192 ;  /* 0x00000192ff087424 */ /* 0x002fe400078e00ff */
[----:B------:R-:W-:Y:S01]  /*7520*/  IMAD.MOV.U32 R13, RZ, RZ, RZ ;  /* 0x000000ffff0d7224 */ /* 0x000fe200078e00ff */
[----:B------:R-:W1:Y:S01]  /*7530*/  LDCU.64 UR6, c[0x4][0x78] ;  /* 0x01000f00ff0677ac */ /* 0x000e620008000a00 */
[----:B------:R-:W2:Y:S01]  /*7540*/  LDC.64 R14, c[0x4][R15] ;  /* 0x010000000f0e7b82 */ /* 0x000ea20000000a00 */
[----:B------:R-:W5:Y:S01]  /*7550*/  LDCU.64 UR4, c[0x4][0x10] ;  /* 0x01000200ff0477ac */ /* 0x000f620008000a00 */
[----:B---3--:R-:W-:Y:S01]  /*7560*/  MOV R5, UR9 ;  /* 0x0000000900057c02 */ /* 0x008fe20008000f00 */
[----:B------:R-:W-:Y:S01]  /*7570*/  IMAD.U32 R4, RZ, RZ, UR8 ;  /* 0x00000008ff047e24 */ /* 0x000fe2000f8e00ff */
[----:B-1----:R-:W-:Y:S01]  /*7580*/  MOV R7, UR7 ;  /* 0x0000000700077c02 */ /* 0x002fe20008000f00 */
[----:B------:R-:W-:Y:S01]  /*7590*/  IMAD.U32 R6, RZ, RZ, UR6 ;  /* 0x00000006ff067e24 */ /* 0x000fe2000f8e00ff */
[----:B-----5:R-:W-:Y:S01]  /*75a0*/  MOV R11, UR5 ;  /* 0x00000005000b7c02 */ /* 0x020fe20008000f00 */
[----:B------:R-:W-:Y:S02]  /*75b0*/  IMAD.U32 R10, RZ, RZ, UR4 ;  /* 0x00000004ff0a7e24 */ /* 0x000fe4000f8e00ff */
[----:B------:R-:W-:Y:S07]  /*75c0*/  LEPC R20, `(.L_x_136) ;  /* 0x000000001014794e */ /* 0x000fee0000000000 */
[----:B--2-4-:R-:W-:Y:S05]  /*75d0*/  CALL.ABS.NOINC R14 ;  /* 0x000000000e007343 */ /* 0x014fea0003c00000 */
.L_x_136:
[----:B----4-:R-:W-:Y:S01]  /*75e0*/  SHF.L.U32 R20, R40, 0x10, RZ ;  /* 0x0000001028147819 */ /* 0x010fe200000006ff */
[----:B------:R-:W-:Y:S05]  /*75f0*/  WARPSYNC.ALL ;  /* 0x0000000000007948 */ /* 0x000fea0003800000 */
[----:B------:R-:W-:Y:S01]  /*7600*/  R2UR UR4, R34 ;  /* 0x00000000220472ca */ /* 0x000fe200000e0000 */
[----:B------:R-:W-:Y:S01]  /*7610*/  BSSY.RECONVERGENT B0, `(.L_x_137) ;  /* 0x000005a000007945 */ /* 0x000fe20003800200 */
[----:B------:R-:W-:Y:S02]  /*7620*/  LOP3.LUT R21, R40, 0xffff0000, RZ, 0xc0, !PT ;  /* 0xffff000028157812 */ /* 0x000fe400078ec0ff */
[----:B------:R-:W-:Y:S02]  /*7630*/  ISETP.NE.AND P6, PT, R82, RZ, PT ;  /* 0x000000ff5200720c */ /* 0x000fe40003fc5270 */
[----:B------:R-:W-:Y:S07]  /*7640*/  ISETP.NE.AND P0, PT, R73, RZ, PT ;  /* 0x000000ff4900720c */ /* 0x000fee0003f05270 */
[----:B-1-3--:R-:W1:Y:S02]  /*7650*/  LDTM.x16 R4, tmem[UR4+0x10] ;  /* 0x00001004000479ee */ /* 0x00ae640008240000 */
[C-C-:B-1----:R-:W-:Y:S01]  /*7660*/  FFMA R0, R33.reuse, R4, R2.reuse ;  /* 0x0000000421007223 */ /* 0x142fe20000000002 */
        /* <DEDUP_REMOVED lines=20> */
[C---:B------:R-:W-:Y:S01]  /*77b0*/  FFMA R6, R35.reuse, R16, R6 ;  /* 0x0000001023067223 */ /* 0x040fe20000000006 */
[C---:B------:R-:W-:Y:S02]  /*77c0*/  FFMA R7, R35.reuse, R17, R7 ;  /* 0x0000001123077223 */ /* 0x040fe40000000007 */
[----:B------:R-:W-:Y:S01]  /*77d0*/  FFMA R4, R35, R20, R4 ;  /* 0x0000001423047223 */ /* 0x000fe20000000004 */
[----:B------:R-:W-:Y:S02]  /*77e0*/  F2FP.RELU.BF16.F32.PACK_AB R36, R3, R0 ;  /* 0x000000000324723e */ /* 0x000fe400000018ff */
[----:B------:R-:W-:Y:S02]  /*77f0*/  LOP3.LUT R0, R42, 0xffff0000, RZ, 0xc0, !PT ;  /* 0xffff00002a007812 */ /* 0x000fe400078ec0ff */
[----:B------:R-:W-:Y:S02]  /*7800*/  F2FP.RELU.BF16.F32.PACK_AB R37, R7, R6 ;  /* 0x000000060725723e */ /* 0x000fe400000018ff */
        /* <DEDUP_REMOVED lines=9> */
[----:B------:R-:W-:Y:S01]  /*78a0*/  F2FP.RELU.BF16.F32.PACK_AB R38, R5, R4 ;  /* 0x000000040526723e */ /* 0x000fe200000018ff */
[----:B------:R-:W-:Y:S01]  /*78b0*/  FFMA R9, R35, R0, R9 ;  /* 0x0000000023097223 */ /* 0x000fe20000000009 */
[----:B------:R-:W-:Y:S01]  /*78c0*/  LOP3.LUT R0, R49, 0xffff0000, RZ, 0xc0, !PT ;  /* 0xffff000031007812 */ /* 0x000fe200078ec0ff */
[----:B------:R-:W-:Y:S01]  /*78d0*/  FFMA R14, R35, R3, R14 ;  /* 0x00000003230e7223 */ /* 0x000fe2000000000e */
[C---:B------:R-:W-:Y:S02]  /*78e0*/  SHF.L.U32 R3, R50.reuse, 0x10, RZ ;  /* 0x0000001032037819 */ /* 0x040fe400000006ff */
[----:B------:R-:W-:Y:S01]  /*78f0*/  SHF.L.U32 R4, R51, 0x10, RZ ;  /* 0x0000001033047819 */ /* 0x000fe200000006ff */
[C---:B------:R-:W-:Y:S01]  /*7900*/  FFMA R15, R35.reuse, R0, R15 ;  /* 0x00000000230f7223 */ /* 0x040fe2000000000f */
[----:B------:R-:W-:Y:S01]  /*7910*/  LOP3.LUT R0, R50, 0xffff0000, RZ, 0xc0, !PT ;  /* 0xffff000032007812 */ /* 0x000fe200078ec0ff */
[----:B------:R-:W-:Y:S01]  /*7920*/  FFMA R12, R35, R3, R12 ;  /* 0x00000003230c7223 */ /* 0x000fe2000000000c */
[----:B------:R-:W-:Y:S02]  /*7930*/  LOP3.LUT R5, R51, 0xffff0000, RZ, 0xc0, !PT ;  /* 0xffff000033057812 */ /* 0x000fe400078ec0ff */
[----:B------:R-:W-:Y:S01]  /*7940*/  F2FP.RELU.BF16.F32.PACK_AB R39, R11, R10 ;  /* 0x0000000a0b27723e */ /* 0x000fe200000018ff */
[C---:B------:R-:W-:Y:S01]  /*7950*/  FFMA R13, R35.reuse, R0, R13 ;  /* 0x00000000230d7223 */ /* 0x040fe2000000000d */
[C---:B------:R-:W-:Y:S01]  /*7960*/  FFMA R18, R35.reuse, R4, R18 ;  /* 0x0000000423127223 */ /* 0x040fe20000000012 */
[----:B------:R-:W-:Y:S01]  /*7970*/  FFMA R19, R35, R5, R19 ;  /* 0x0000000523137223 */ /* 0x000fe20000000013 */
[----:B------:R-:W-:Y:S01]  /*7980*/  F2FP.RELU.BF16.F32.PACK_AB R8, R9, R8 ;  /* 0x000000080908723e */ /* 0x000fe200000018ff */
[----:B------:R1:W-:Y:S01]  /*7990*/  STS.128 [R84+UR47+0x1200], R36 ;  /* 0x0012002454007988 */ /* 0x0003e20008000c2f */
[----:B------:R-:W-:Y:S02]  /*79a0*/  F2FP.RELU.BF16.F32.PACK_AB R9, R15, R14 ;  /* 0x0000000e0f09723e */ /* 0x000fe400000018ff */
[----:B------:R-:W-:Y:S02]  /*79b0*/  F2FP.RELU.BF16.F32.PACK_AB R10, R13, R12 ;  /* 0x0000000c0d0a723e */ /* 0x000fe400000018ff */
[----:B------:R-:W-:Y:S02]  /*79c0*/  F2FP.RELU.BF16.F32.PACK_AB R11, R19, R18 ;  /* 0x00000012130b723e */ /* 0x000fe400000018ff */
[----:B------:R-:W-:Y:S02]  /*79d0*/  MOV R3, UR53 ;  /* 0x0000003500037c02 */ /* 0x000fe40008000f00 */
[----:B------:R-:W-:Y:S01]  /*79e0*/  MOV R0, UR46 ;  /* 0x0000002e00007c02 */ /* 0x000fe20008000f00 */
[----:B------:R1:W-:Y:S01]  /*79f0*/  STS.128 [R85+0x1200], R8 ;  /* 0x0012000855007388 */ /* 0x0003e20000000c00 */
[----:B------:R-:W-:Y:S02]  /*7a00*/  @!P6 LEA R3, R3, UR47, 0x3 ;  /* 0x0000002f0303ec11 */ /* 0x000fe4000f8e18ff */
[----:B------:R-:W-:Y:S02]  /*7a10*/  @!P6 SHF.L.U32 R4, R78, 0x1f, RZ ;  /* 0x0000001f4e04e819 */ /* 0x000fe400000006ff */
[----:B------:R-:W-:Y:S01]  /*7a20*/  @!P6 IADD3 R3, PT, PT, R3, 0xf0, RZ ;  /* 0x000000f00303e810 */ /* 0x000fe20007ffe0ff */
[----:B------:R-:W-:Y:S01]  /*7a30*/  @!PT LDS RZ, [RZ] ;  /* 0x00000000fffff984 */ /* 0x000fe20000000800 */
[----:B------:R-:W-:Y:S01]  /*7a40*/  @!PT LDS RZ, [RZ] ;  /* 0x00000000fffff984 */ /* 0x000fe20000000800 */
[----:B------:R-:W-:Y:S01]  /*7a50*/  @!PT LDS RZ, [RZ] ;  /* 0x00000000fffff984 */ /* 0x000fe20000000800 */
[----:B------:R-:W-:Y:S01]  /*7a60*/  @!PT LDS RZ, [RZ] ;  /* 0x00000000fffff984 */ /* 0x000fe20000000800 */
[----:B------:R2:W-:Y:S06]  /*7a70*/  MEMBAR.ALL.CTA ;  /* 0x0000000000007992 */ /* 0x0005ec0000008000 */
[----:B--2---:R-:W2:Y:S01]  /*7a80*/  FENCE.VIEW.ASYNC.S ;  /* 0x00000000000073c6 */ /* 0x004ea20000000000 */
[----:B------:R-:W-:Y:S02]  /*7a90*/  @!P6 PRMT R0, R0, 0x654, R3 ;  /* 0x000006540000e816 */ /* 0x000fe40000000003 */
[----:B------:R-:W-:Y:S01]  /*7aa0*/  LEA R3, R44, UR47, 0x3 ;  /* 0x0000002f2c037c11 */ /* 0x000fe2000f8e18ff */
[----:B--2---:R-:W-:Y:S06]  /*7ab0*/  BAR.SYNC.DEFER_BLOCKING 0x1, 0x80 ;  /* 0x0042000000007b1d */ /* 0x004fec0000010000 */
[----:B------:R-:W-:Y:S05]  /*7ac0*/  @P0 BRA `(.L_x_138) ;  /* 0x0000000000380947 */ /* 0x000fea0003800000 */
[----:B------:R-:W-:Y:S02]  /*7ad0*/  UIADD3 UR12, UP0, UPT, UR54, 0x680, URZ ;  /* 0x00000680360c7890 */ /* 0x000fe4000ff1e0ff */
[----:B------:R-:W-:Y:S02]  /*7ae0*/  UIADD3 UR9, UPT, UPT, UR41, 0x10, URZ ;  /* 0x0000001029097890 */ /* 0x000fe4000fffe0ff */
[----:B------:R-:W-:Y:S02]  /*7af0*/  UIADD3 UR8, UPT, UPT, UR47, 0x1200, URZ ;  /* 0x000012002f087890 */ /* 0x000fe4000fffe0ff */
[----:B------:R-:W-:Y:S01]  /*7b00*/  UIADD3.X UR13, UPT, UPT, URZ, UR55, URZ, UP0, !UPT ;  /* 0x00000037ff0d7290 */ /* 0x000fe200087fe4ff */
[----:B------:R-:W-:Y:S01]  /*7b10*/  UMOV UR10, UR42 ;  /* 0x0000002a000a7c82 */ /* 0x000fe20008000000 */
[----:B------:R-:W-:Y:S01]  /*7b20*/  UMOV UR11, UR52 ;  /* 0x00000034000b7c82 */ /* 0x000fe20008000000 */
[----:B------:R-:W-:Y:S02]  /*7b30*/  UIADD3 UR5, UPT, UPT, UR41, 0x50, URZ ;  /* 0x0000005029057890 */ /* 0x000fe4000fffe0ff */
[----:B------:R-:W-:Y:S01]  /*7b40*/  UIADD3 UR4, UPT, UPT, UR47, 0x1a00, URZ ;  /* 0x00001a002f047890 */ /* 0x000fe2000fffe0ff */
[----:B------:R-:W-:Y:S03]  /*7b50*/  UMOV UR6, UR42 ;  /* 0x0000002a00067c82 */ /* 0x000fe60008000000 */
[----:B------:R2:W-:Y:S01]  /*7b60*/  UTMASTG.3D [UR8], [UR12] ;  /* 0x000000080c0073b5 */ /* 0x0005e20008010000 */
[----:B------:R-:W-:Y:S04]  /*7b70*/  UMOV UR7, UR52 ;  /* 0x0000003400077c82 */ /* 0x000fe80008000000 */
[----:B------:R2:W-:Y:S01]  /*7b80*/  UTMASTG.3D [UR4], [UR12] ;  /* 0x000000040c0073b5 */ /* 0x0005e20008010000 */
[----:B------:R0:W-:Y:S01]  /*7b90*/  UTMACMDFLUSH ;  /* 0x00000000000079b7 */ /* 0x0001e20000000000 */
[----:B--2---:R-:W-:Y:S04]  /*7ba0*/  DEPBAR.LE SB0, 0x1 ;  /* 0x000080400000791a */ /* 0x004fe80000000000 */
.L_x_138:
[----:B------:R-:W-:Y:S05]  /*7bb0*/  BSYNC.RECONVERGENT B0 ;  /* 0x0000000000007941 */ /* 0x000fea0003800200 */
.L_x_137:
[----:B------:R-:W-:Y:S01]  /*7bc0*/  BAR.SYNC.DEFER_BLOCKING 0x1, 0x80 ;  /* 0x0042000000007b1d */ /* 0x000fe20000010000 */
[----:B------:R-:W-:Y:S04]  /*7bd0*/  UIADD3 UR43, UPT, UPT, UR53, 0x1, URZ ;  /* 0x00000001352b7890 */ /* 0x000fe8000fffe0ff */
[----:B------:R-:W-:Y:S04]  /*7be0*/  UISETP.NE.AND UP0, UPT, UR43, 0x4, UPT ;  /* 0x000000042b00788c */ /* 0x000fe8000bf05270 */
[----:B------:R-:W-:Y:S01]  /*7bf0*/  USEL UR43, UR43, URZ, UP0 ;  /* 0x000000ff2b2b7287 */ /* 0x000fe20008000000 */
[----:B------:R2:W-:Y:S01]  /*7c00*/  @!P6 SYNCS.ARRIVE.TRANS64.RED.A1T0 RZ, [R0+URZ], RZ ;  /* 0x000000ff00ffe9a7 */ /* 0x0005e200081004ff */
[----:B------:R-:W-:Y:S01]  /*7c10*/  BSSY B1, `(.L_x_139) ;  /* 0x0000013000017945 */ /* 0x000fe20003800000 */
[----:B------:R-:W3:Y:S02]  /*7c20*/  @!P6 SYNCS.PHASECHK.TRANS64.TRYWAIT P0, [R3+URZ+0xd0], R4 ;  /* 0x0000d0040300e5a7 */ /* 0x000ee400080011ff */
[----:B---3--:R-:W-:Y:S01]  /*7c30*/  @!P6 SEL R45, RZ, 0x1, !P0 ;  /* 0x00000001ff2de807 */ /* 0x008fe20004000000 */
[----:B--2---:R-:W-:Y:S06]  /*7c40*/  @P6 BRA `(.L_x_140) ;  /* 0x00000000003c6947 */ /* 0x004fec0003800000 */
[----:B------:R-:W-:Y:S01]  /*7c50*/  ISETP.NE.AND P1, PT, R46, RZ, PT ;  /* 0x000000ff2e00720c */ /* 0x000fe20003f25270 */
[----:B------:R-:W-:Y:S01]  /*7c60*/  BSSY B0, `(.L_x_141) ;  /* 0x0000009000007945 */ /* 0x000fe20003800000 */
[----:B------:R-:W-:Y:S11]  /*7c70*/  ISETP.NE.AND P0, PT, R45, RZ, PT ;  /* 0x000000ff2d00720c */ /* 0x000ff60003f05270 */
[----:B------:R-:W-:Y:S05]  /*7c80*/  @P1 IMAD R4, R44, 0x1000, R84 ;  /* 0x000010002c041824 */ /* 0x000fea00078e0254 */
[----:B------:R-:W-:Y:S05]  /*7c90*/  @P1 IADD3 R0, PT, PT, R4, UR47, RZ ;  /* 0x0000002f04001c10 */ /* 0x000fea000fffe0ff */
[----:B------:R-:W-:Y:S01]  /*7ca0*/  @P1 IMAD.IADD R0, R47, 0x1, R0 ;  /* 0x000000012f001824 */ /* 0x000fe200078e0200 */
[----:B------:R-:W-:Y:S06]  /*7cb0*/  @P0 BRA `(.L_x_142) ;  /* 0x00000000000c0947 */ /* 0x000fec0003800000 */
[----:B------:R-:W-:Y:S04]  /*7cc0*/  SHF.L.U32 R5, R78, 0x1f, RZ ;  /* 0x0000001f4e057819 */ /* 0x000fe800000006ff */
[----:B------:R-:W2:Y:S02]  /*7cd0*/  SYNCS.PHASECHK.TRANS64.TRYWAIT P0, [R3+URZ+0xd0], R5 ;  /* 0x0000d005030075a7 */ /* 0x000ea400080011ff */
[----:B--2---:R-:W-:Y:S05]  /*7ce0*/  @!P0 BRA `(.L_x_143) ;  /* 0x0000002000d08947 */ /* 0x004fea0003800000 */
.L_x_142:
[----:B------:R-:W-:Y:S05]  /*7cf0*/  BSYNC B0 ;  /* 0x0000000000007941 */ /* 0x000fea0003800000 */
.L_x_141:
[----:B------:R-:W-:Y:S02]  /*7d00*/  ISETP.NE.AND P0, PT, R46, RZ, PT ;  /* 0x000000ff2e00720c */ /* 0x000fe40003f05270 */
[----:B------:R-:W-:Y:S11]  /*7d10*/  IADD3 R44, PT, PT, R44, 0x1, RZ ;  /* 0x000000012c2c7810 */ /* 0x000ff60007ffe0ff */
[----:B------:R3:W4:Y:S04]  /*7d20*/  @P0 LDS.128 R40, [R4+UR47+0x200] ;  /* 0x0002002f04280984 */ /* 0x0007280008000c00 */
[----:B------:R3:W1:Y:S02]  /*7d30*/  @P0 LDS.128 R48, [R0+0x200] ;  /* 0x0002000000300984 */ /* 0x0006640000000c00 */
.L_x_140:
[----:B------:R-:W-:Y:S05]  /*7d40*/  BSYNC B1 ;  /* 0x0000000000017941 */ /* 0x000fea0003800000 */
.L_x_139:
[----:B---3--:R-:W-:Y:S05]  /*7d50*/  VIADD R0, R34, 0x20 ;  /* 0x0000002022007836 */ /* 0x008fea0000000000 */
[----:B------:R-:W-:Y:S04]  /*7d60*/  SHF.R.U32.HI R0, RZ, 0x15, R0 ;  /* 0x00000015ff007819 */ /* 0x000fe80000011600 */
[----:B------:R-:W-:Y:S11]  /*7d70*/  LOP3.LUT P0, RZ, R0, 0x3, R72, 0x48, !PT ;  /* 0x0000000300ff7812 */ /* 0x000ff60007804848 */
[----:B------:R-:W-:Y:S02]  /*7d80*/  @!UPT UIADD3 URZ, UPT, UPT, URZ, URZ, URZ ;  /* 0x000000fffffff290 */ /* 0x000fe4000fffe0ff */
[----:B------:R-:W-:Y:S05]  /*7d90*/  @!P0 BRA `(.L_x_144) ;  /* 0x0000000000408947 */ /* 0x000fea0003800000 */
[----:B------:R-:W2:Y:S01]  /*7da0*/  LDCU.64 UR8, c[0x4][0x70] ;  /* 0x01000e00ff0877ac */ /* 0x000ea20008000a00 */
[----:B------:R-:W-:Y:S01]  /*7db0*/  MOV R15, 0x0 ;  /* 0x00000000000f7802 */ /* 0x000fe20000000f00 */
[----:B------:R-:W-:Y:S02]  /*7dc0*/  HFMA2 R12, -RZ, RZ, 0, 5.9604644775390625e-08 ;  /* 0x00000001ff0c7431 */ /* 0x000fe400000001ff */
[----:B-1----:R-:W-:Y:S02]  /*7dd0*/  IMAD.MOV.U32 R8, RZ, RZ, 0x192 ;  /* 0x00000192ff087424 */ /* 0x002fe400078e00ff */
[----:B------:R-:W-:Y:S01]  /*7de0*/  IMAD.MOV.U32 R13, RZ, RZ, RZ ;  /* 0x000000ffff0d7224 */ /* 0x000fe200078e00ff */
[----:B------:R-:W1:Y:S01]  /*7df0*/  LDCU.64 UR6, c[0x4][0x78] ;  /* 0x01000f00ff0677ac */ /* 0x000e620008000a00 */
[----:B------:R-:W3:Y:S01]  /*7e00*/  LDC.64 R14, c[0x4][R15] ;  /* 0x010000000f0e7b82 */ /* 0x000ee20000000a00 */
[----:B------:R-:W5:Y:S01]  /*7e10*/  LDCU.64 UR4, c[0x4][0x10] ;  /* 0x01000200ff0477ac */ /* 0x000f620008000a00 */
[----:B--2---:R-:W-:Y:S01]  /*7e20*/  MOV R5, UR9 ;  /* 0x0000000900057c02 */ /* 0x004fe20008000f00 */
[----:B------:R-:W-:Y:S01]  /*7e30*/  IMAD.U32 R4, RZ, RZ, UR8 ;  /* 0x00000008ff047e24 */ /* 0x000fe2000f8e00ff */
[----:B-1----:R-:W-:Y:S01]  /*7e40*/  MOV R7, UR7 ;  /* 0x0000000700077c02 */ /* 0x002fe20008000f00 */
[----:B------:R-:W-:Y:S01]  /*7e50*/  IMAD.U32 R6, RZ, RZ, UR6 ;  /* 0x00000006ff067e24 */ /* 0x000fe2000f8e00ff */
[----:B-----5:R-:W-:Y:S01]  /*7e60*/  MOV R11, UR5 ;  /* 0x00000005000b7c02 */ /* 0x020fe20008000f00 */
[----:B------:R-:W-:Y:S02]  /*7e70*/  IMAD.U32 R10, RZ, RZ, UR4 ;  /* 0x00000004ff0a7e24 */ /* 0x000fe4000f8e00ff */
[----:B------:R-:W-:Y:S07]  /*7e80*/  LEPC R20, `(.L_x_144) ;  /* 0x000000001014794e */ /* 0x000fee0000000000 */
[----:B---34-:R-:W-:Y:S05]  /*7e90*/  CALL.ABS.NOINC R14 ;  /* 0x000000000e007343 */ /* 0x018fea0003c00000 */
.L_x_144:
[----:B----4-:R-:W-:Y:S01]  /*7ea0*/  SHF.L.U32 R20, R40, 0x10, RZ ;  /* 0x0000001028147819 */ /* 0x010fe200000006ff */
[----:B------:R-:W-:Y:S05]  /*7eb0*/  WARPSYNC.ALL ;  /* 0x0000000000007948 */ /* 0x000fea0003800000 */
[----:B------:R-:W-:Y:S01]  /*7ec0*/  R2UR UR4, R34 ;  /* 0x00000000220472ca */ /* 0x000fe200000e0000 */
[----:B------:R-:W-:Y:S01]  /*7ed0*/  BSSY.RECONVERGENT B0, `(.L_x_145) ;  /* 0x000005a000007945 */ /* 0x000fe20003800200 */
[----:B------:R-:W-:Y:S02]  /*7ee0*/  LOP3.LUT R21, R40, 0xffff0000, RZ, 0xc0, !PT ;  /* 0xffff000028157812 */ /* 0x000fe400078ec0ff */
[----:B------:R-:W-:Y:S02]  /*7ef0*/  ISETP.NE.AND P6, PT, R82, RZ, PT ;  /* 0x000000ff5200720c */ /* 0x000fe40003fc5270 */
[----:B------:R-:W-:Y:S07]  /*7f00*/  ISETP.NE.AND P0, PT, R73, RZ, PT ;  /* 0x000000ff4900720c */ /* 0x000fee0003f05270 */
[----:B-12---:R-:W1:Y:S02]  /*7f10*/  LDTM.x16 R4, tmem[UR4+0x20] ;  /* 0x00002004000479ee */ /* 0x006e640008240000 */
        /* <DEDUP_REMOVED lines=59> */
[----:B------:R-:W-:Y:S02]  /*82d0*/  LEA R4, R44, UR47, 0x3 ;  /* 0x0000002f2c047c11 */ /* 0x000fe4000f8e18ff */
        /* <DEDUP_REMOVED lines=8> */
[----:B------:R-:W-:Y:S01]  /*8360*/  @!P6 SHF.L.U32 R3, R78, 0x1f, RZ ;  /* 0x0000001f4e03e819 */ /* 0x000fe200000006ff */
        /* <DEDUP_REMOVED lines=16> */
.L_x_146:
[----:B------:R-:W-:Y:S05]  /*8470*/  BSYNC.RECONVERGENT B0 ;  /* 0x0000000000007941 */ /* 0x000fea0003800200 */
.L_x_145:
        /* <DEDUP_REMOVED lines=19> */
.L_x_150:
[----:B------:R-:W-:Y:S05]  /*85b0*/  BSYNC B0 ;  /* 0x0000000000007941 */ /* 0x000fea0003800000 */
.L_x_149:
[----:B------:R-:W-:Y:S11]  /*85c0*/  ISETP.NE.AND P0, PT, R46, RZ, PT ;  /* 0x000000ff2e00720c */ /* 0x000ff60003f05270 */
[----:B------:R-:W-:Y:S02]  /*85d0*/  @!UPT UIADD3 URZ, UPT, UPT, URZ, URZ, URZ ;  /* 0x000000fffffff290 */ /* 0x000fe4000fffe0ff */
[----:B------:R3:W4:Y:S04]  /*85e0*/  @P0 LDS.128 R40, [R44+UR47+0x200] ;  /* 0x0002002f2c280984 */ /* 0x0007280008000c00 */
[----:B------:R3:W1:Y:S02]  /*85f0*/  @P0 LDS.128 R48, [R47+0x200] ;  /* 0x000200002f300984 */ /* 0x0006640000000c00 */
.L_x_148:
[----:B------:R-:W-:Y:S05]  /*8600*/  BSYNC B1 ;  /* 0x0000000000017941 */ /* 0x000fea0003800000 */
.L_x_147:
[----:B--2---:R-:W-:Y:S05]  /*8610*/  VIADD R0, R34, 0x30 ;  /* 0x0000003022007836 */ /* 0x004fea0000000000 */
        /* <DEDUP_REMOVED lines=20> */
.L_x_152:
[----:B------:R-:W-:Y:S01]  /*8760*/  ISETP.NE.AND P0, PT, R73, RZ, PT ;  /* 0x000000ff4900720c */ /* 0x000fe20003f05270 */
[----:B------:R-:W-:Y:S05]  /*8770*/  WARPSYNC.ALL ;  /* 0x0000000000007948 */ /* 0x000fea0003800000 */
[----:B------:R-:W-:Y:S01]  /*8780*/  R2UR UR4, R34 ;  /* 0x00000000220472ca */ /* 0x000fe200000e0000 */
[----:B------:R-:W-:Y:S01]  /*8790*/  BSSY.RECONVERGENT B0, `(.L_x_153) ;  /* 0x0000056000007945 */ /* 0x000fe20003800200 */
[C---:B----4-:R-:W-:Y:S02]  /*87a0*/  SHF.L.U32 R20, R40.reuse, 0x10, RZ ;  /* 0x0000001028147819 */ /* 0x050fe400000006ff */
[----:B------:R-:W-:Y:S02]  /*87b0*/  LOP3.LUT R21, R40, 0xffff0000, RZ, 0xc0, !PT ;  /* 0xffff000028157812 */ /* 0x000fe400078ec0ff */
[C---:B------:R-:W-:Y:S02]  /*87c0*/  SHF.L.U32 R34, R41.reuse, 0x10, RZ ;  /* 0x0000001029227819 */ /* 0x040fe400000006ff */
[----:B-1----:R-:W-:Y:S02]  /*87d0*/  LOP3.LUT R36, R41, 0xffff0000, RZ, 0xc0, !PT ;  /* 0xffff000029247812 */ /* 0x002fe400078ec0ff */
[C---:B------:R-:W-:Y:S02]  /*87e0*/  SHF.L.U32 R37, R42.reuse, 0x10, RZ ;  /* 0x000000102a257819 */ /* 0x040fe400000006ff */
[----:B------:R-:W-:Y:S01]  /*87f0*/  LOP3.LUT R38, R42, 0xffff0000, RZ, 0xc0, !PT ;  /* 0xffff00002a267812 */ /* 0x000fe200078ec0ff */
[----:B------:R-:W1:Y:S01]  /*8800*/  LDTM.x16 R4, tmem[UR4+0x30] ;  /* 0x00003004000479ee */ /* 0x000e620008240000 */
[C---:B------:R-:W-:Y:S01]  /*8810*/  SHF.L.U32 R39, R43.reuse, 0x10, RZ ;  /* 0x000000102b277819 */ /* 0x040fe200000006ff */
[----:B------:R-:W-:Y:S01]  /*8820*/  NOP ;  /* 0x0000000000007918 */ /* 0x000fe20000000000 */
[----:B------:R-:W-:Y:S02]  /*8830*/  LOP3.LUT R40, R43, 0xffff0000, RZ, 0xc0, !PT ;  /* 0xffff00002b287812 */ /* 0x000fe400078ec0ff */
[C---:B------:R-:W-:Y:S02]  /*8840*/  SHF.L.U32 R41, R48.reuse, 0x10, RZ ;  /* 0x0000001030297819 */ /* 0x040fe400000006ff */
[----:B------:R-:W-:Y:S02]  /*8850*/  LOP3.LUT R42, R48, 0xffff0000, RZ, 0xc0, !PT ;  /* 0xffff0000302a7812 */ /* 0x000fe400078ec0ff */
[----:B------:R-:W-:Y:S02]  /*8860*/  IADD3 R83, PT, PT, R83, 0x160, RZ ;  /* 0x0000016053537810 */ /* 0x000fe40007ffe0ff */
[----:B------:R-:W-:Y:S02]  /*8870*/  SHF.L.U32 R43, R49, 0x10, RZ ;  /* 0x00000010312b7819 */ /* 0x000fe400000006ff */
[----:B------:R-:W-:Y:S02]  /*8880*/  LOP3.LUT R83, R83, 0xfefffff8, RZ, 0xc0, !PT ;  /* 0xfefffff853537812 */ /* 0x000fe400078ec0ff */
[----:B---3--:R-:W-:Y:S02]  /*8890*/  LOP3.LUT R44, R49, 0xffff0000, RZ, 0xc0, !PT ;  /* 0xffff0000312c7812 */ /* 0x008fe400078ec0ff */
[----:B-1----:R1:W-:Y:S01]  /*88a0*/  SYNCS.ARRIVE.TRANS64.RED.A1T0 RZ, [R83+URZ], RZ ;  /* 0x000000ff53ff79a7 */ /* 0x0023e200081004ff */
[C---:B------:R-:W-:Y:S02]  /*88b0*/  SHF.L.U32 R45, R50.reuse, 0x10, RZ ;  /* 0x00000010322d7819 */ /* 0x040fe400000006ff */
[----:B------:R-:W-:Y:S02]  /*88c0*/  LOP3.LUT R46, R50, 0xffff0000, RZ, 0xc0, !PT ;  /* 0xffff0000322e7812 */ /* 0x000fe400078ec0ff */
[----:B------:R-:W-:Y:S01]  /*88d0*/  SHF.L.U32 R47, R51, 0x10, RZ ;  /* 0x00000010332f7819 */ /* 0x000fe200000006ff */
        /* <DEDUP_REMOVED lines=15> */
[----:B------:R-:W-:Y:S01]  /*89d0*/  FFMA R2, R33, R19, R2 ;  /* 0x0000001321027223 */ /* 0x000fe20000000002 */
[C---:B------:R-:W-:Y:S01]  /*89e0*/  FFMA R4, R35.reuse, R20, R4 ;  /* 0x0000001423047223 */ /* 0x040fe20000000004 */
        /* <DEDUP_REMOVED lines=8> */
[----:B------:R-:W-:Y:S01]  /*8a70*/  FFMA R3, R35, R42, R3 ;  /* 0x0000002a23037223 */ /* 0x000fe20000000003 */
[----:B------:R-:W-:Y:S01]  /*8a80*/  F2FP.RELU.BF16.F32.PACK_AB R4, R5, R4 ;  /* 0x000000040504723e */ /* 0x000fe200000018ff */
        /* <DEDUP_REMOVED lines=8> */
[C---:B------:R-:W-:Y:S01]  /*8b10*/  FFMA R18, R35.reuse, R47, R18 ;  /* 0x0000002f23127223 */ /* 0x040fe20000000012 */
[----:B------:R-:W-:Y:S01]  /*8b20*/  FFMA R2, R35, R48, R2 ;  /* 0x0000003023027223 */ /* 0x000fe20000000002 */
[----:B------:R-:W-:Y:S02]  /*8b30*/  F2FP.RELU.BF16.F32.PACK_AB R8, R3, R0 ;  /* 0x000000000308723e */ /* 0x000fe400000018ff */
[----:B------:R1:W-:Y:S01]  /*8b40*/  STS.128 [R84+UR47+0x3200], R4 ;  /* 0x0032000454007988 */ /* 0x0003e20008000c2f */
[----:B------:R-:W-:Y:S02]  /*8b50*/  F2FP.RELU.BF16.F32.PACK_AB R9, R15, R14 ;  /* 0x0000000e0f09723e */ /* 0x000fe400000018ff */
        /* <DEDUP_REMOVED lines=25> */
.L_x_154:
[----:B------:R-:W-:Y:S05]  /*8cf0*/  BSYNC.RECONVERGENT B0 ;  /* 0x0000000000007941 */ /* 0x000fea0003800200 */
.L_x_153:
[----:B------:R-:W-:Y:S01]  /*8d00*/  BAR.SYNC.DEFER_BLOCKING 0x1, 0x80 ;  /* 0x0042000000007b1d */ /* 0x000fe20000010000 */
[----:B------:R-:W-:Y:S01]  /*8d10*/  UISETP.NE.AND UP0, UPT, UR49, -0x4, UPT ;  /* 0xfffffffc3100788c */ /* 0x000fe2000bf05270 */
[----:B------:R-:W-:Y:S08]  /*8d20*/  IADD3 R53, PT, PT, R53, 0x1, RZ ;  /* 0x0000000135357810 */ /* 0x000ff00007ffe0ff */
[----:B------:R-:W-:Y:S05]  /*8d30*/  BRA.U !UP0, `(.L_x_155) ;  /* 0x0000000108287547 */ /* 0x000fea000b800000 */
[----:B------:R-:W-:Y:S01]  /*8d40*/  ISETP.NE.AND P0, PT, R82, RZ, PT ;  /* 0x000000ff5200720c */ /* 0x000fe20003f05270 */
[----:B------:R-:W-:Y:S01]  /*8d50*/  IMAD.U32 R2, RZ, RZ, UR53 ;  /* 0x00000035ff027e24 */ /* 0x000fe2000f8e00ff */
[----:B------:R-:W-:Y:S01]  /*8d60*/  UIADD3 UR53, UPT, UPT, UR53, 0x1, URZ ;  /* 0x0000000135357890 */ /* 0x000fe2000fffe0ff */
[----:B------:R-:W-:Y:S03]  /*8d70*/  IMAD.U32 R0, RZ, RZ, UR46 ;  /* 0x0000002eff007e24 */ /* 0x000fe6000f8e00ff */
[----:B------:R-:W-:Y:S04]  /*8d80*/  UISETP.NE.AND UP0, UPT, UR53, 0x4, UPT ;  /* 0x000000043500788c */ /* 0x000fe8000bf05270 */
[----:B------:R-:W-:Y:S03]  /*8d90*/  USEL UR53, UR53, URZ, UP0 ;  /* 0x000000ff35357287 */ /* 0x000fe60008000000 */
[----:B------:R-:W-:Y:S05]  /*8da0*/  @!P0 LEA R2, R2, UR47, 0x3 ;  /* 0x0000002f02028c11 */ /* 0x000fea000f8e18ff */
[----:B------:R-:W-:Y:S05]  /*8db0*/  @!P0 VIADD R2, R2, 0xf0 ;  /* 0x000000f002028836 */ /* 0x000fea0000000000 */
[----:B------:R-:W-:Y:S04]  /*8dc0*/  @!P0 PRMT R0, R0, 0x654, R2 ;  /* 0x0000065400008816 */ /* 0x000fe80000000002 */
[----:B------:R2:W-:Y:S03]  /*8dd0*/  @!P0 SYNCS.ARRIVE.TRANS64.RED.A1T0 RZ, [R0+URZ], RZ ;  /* 0x000000ff00ff89a7 */ /* 0x0005e600081004ff */
.L_x_155:
[----:B------:R-:W-:Y:S01]  /*8de0*/  ISETP.NE.AND P2, PT, R79, RZ, PT ;  /* 0x000000ff4f00720c */ /* 0x000fe20003f45270 */
[----:B------:R-:W-:Y:S01]  /*8df0*/  UIADD3 UR49, UPT, UPT, UR49, 0x4, URZ ;  /* 0x0000000431317890 */ /* 0x000fe2000fffe0ff */
[----:B------:R-:W-:Y:S01]  /*8e00*/  ISETP.NE.AND P0, PT, R81, 0x2, PT ;  /* 0x000000025100780c */ /* 0x000fe20003f05270 */
[----:B-1----:R-:W-:Y:S01]  /*8e10*/  IMAD.IADD R4, R29, 0x1, R64 ;  /* 0x000000011d047824 */ /* 0x002fe200078e0240 */
[----:B------:R-:W-:Y:S01]  /*8e20*/  ISETP.NE.AND P1, PT, R53, 0x4, PT ;  /* 0x000000043500780c */ /* 0x000fe20003f25270 */
[----:B------:R-:W-:Y:S01]  /*8e30*/  IMAD.IADD R3, R30, 0x1, R65 ;  /* 0x000000011e037824 */ /* 0x000fe200078e0241 */
[----:B------:R-:W-:Y:S02]  /*8e40*/  SEL R2, RZ, 0x1, P0 ;  /* 0x00000001ff027807 */ /* 0x000fe40000000000 */
[----:B--2---:R-:W-:Y:S02]  /*8e50*/  SEL R0, RZ, 0x1, P1 ;  /* 0x00000001ff007807 */ /* 0x004fe40000800000 */
[----:B------:R-:W-:Y:S02]  /*8e60*/  LOP3.LUT R76, R76, R2, RZ, 0x3c, !PT ;  /* 0x000000024c4c7212 */ /* 0x000fe400078e3cff */
[----:B------:R-:W-:Y:S02]  /*8e70*/  LOP3.LUT R77, R77, R0, RZ, 0x3c, !PT ;  /* 0x000000004d4d7212 */ /* 0x000fe400078e3cff */
[----:B------:R-:W-:Y:S02]  /*8e80*/  @P2 R2UR UR52, R75 ;  /* 0x000000004b3422ca */ /* 0x000fe400000e0000 */
[----:B------:R-:W-:Y:S02]  /*8e90*/  SEL R81, R81, RZ, P0 ;  /* 0x000000ff51517207 */ /* 0x000fe40000000000 */
[----:B------:R-:W-:Y:S01]  /*8ea0*/  SEL R53, R53, RZ, P1 ;  /* 0x000000ff35357207 */ /* 0x000fe20000800000 */
[----:B------:R-:W-:Y:S10]  /*8eb0*/  @P2 BRA `(.L_x_156) ;  /* 0xffffffcc00582947 */ /* 0x000ff4000383ffff */
[----:B------:R-:W1:Y:S01]  /*8ec0*/  LDCU.64 UR6, c[0x0][0x888] ;  /* 0x00011100ff0677ac */ /* 0x000e620008000a00 */
[----:B------:R-:W2:Y:S01]  /*8ed0*/  LDCU.64 UR4, c[0x0][0x890] ;  /* 0x00011200ff0477ac */ /* 0x000ea20008000a00 */
[----:B-1----:R-:W-:Y:S02]  /*8ee0*/  ISETP.NE.U32.AND P2, PT, RZ, UR6, PT ;  /* 0x00000006ff007c0c */ /* 0x002fe4000bf45070 */
[----:B--2---:R-:W-:Y:S02]  /*8ef0*/  ISETP.NE.U32.AND P1, PT, RZ, UR4, PT ;  /* 0x00000004ff007c0c */ /* 0x004fe4000bf25070 */
[----:B------:R-:W-:Y:S02]  /*8f00*/  ISETP.NE.AND.EX P2, PT, RZ, UR7, PT, P2 ;  /* 0x00000007ff007c0c */ /* 0x000fe4000bf45320 */
[----:B------:R-:W-:-:S13]  /*8f10*/  ISETP.NE.AND.EX P0, PT, RZ, UR5, PT, P1 ;  /* 0x00000005ff007c0c */ /* 0x000fda000bf05310 */
[----:B------:R-:W-:Y:S05]  /*8f20*/  @P2 BRA P0, `(.L_x_157) ;  /* 0x00000000003c2947 */ /* 0x000fea0000000000 */
[----:B------:R-:W-:-:S13]  /*8f30*/  ISETP.NE.AND.EX P1, PT, RZ, UR5, PT, P1 ;  /* 0x00000005ff007c0c */ /* 0x000fda000bf25310 */
[----:B------:R-:W-:Y:S05]  /*8f40*/  @P1 BRA `(.L_x_158) ;  /* 0x00000000000c1947 */ /* 0x000fea0003800000 */
[----:B------:R-:W-:-:S13]  /*8f50*/  FSETP.NEU.AND P0, PT, R35, RZ, PT ;  /* 0x000000ff2300720b */ /* 0x000fda0003f0d000 */
[----:B------:R-:W-:Y:S05]  /*8f60*/  @!P0 EXIT ;  /* 0x000000000000894d */ /* 0x000fea0003800000 */
[----:B------:R-:W-:Y:S05]  /*8f70*/  BRA `(.L_x_157) ;  /* 0x0000000000287947 */ /* 0x000fea0003800000 */
.L_x_158:
[----:B------:R-:W-:Y:S01]  /*8f80*/  ISETP.NE.AND P0, PT, R80, RZ, PT ;  /* 0x000000ff5000720c */ /* 0x000fe20003f05270 */
[----:B------:R-:W-:-:S12]  /*8f90*/  BSSY.RECONVERGENT B0, `(.L_x_157) ;  /* 0x0000008000007945 */ /* 0x000fd80003800200 */
[----:B------:R-:W-:Y:S05]  /*8fa0*/  @P0 BRA `(.L_x_159) ;  /* 0x0000000000100947 */ /* 0x000fea0003800000 */
[----:B------:R-:W-:-:S04]  /*8fb0*/  ISETP.NE.U32.AND P0, PT, RZ, UR6, PT ;  /* 0x00000006ff007c0c */ /* 0x000fc8000bf05070 */
[----:B------:R-:W-:-:S13]  /*8fc0*/  ISETP.NE.AND.EX P0, PT, RZ, UR7, PT, P0 ;  /* 0x00000007ff007c0c */ /* 0x000fda000bf05300 */
[----:B------:R-:W-:Y:S05]  /*8fd0*/  @!P0 EXIT ;  /* 0x000000000000894d */ /* 0x000fea0003800000 */
[----:B------:R-:W-:Y:S05]  /*8fe0*/  BRA `(.L_x_160) ;  /* 0x0000000000087947 */ /* 0x000fea0003800000 */
.L_x_159:
[----:B------:R-:W-:-:S13]  /*8ff0*/  FSETP.NEU.AND P0, PT, R35, RZ, PT ;  /* 0x000000ff2300720b */ /* 0x000fda0003f0d000 */
[----:B------:R-:W-:Y:S05]  /*9000*/  @!P0 EXIT ;  /* 0x000000000000894d */ /* 0x000fea0003800000 */
.L_x_160:
[----:B------:R-:W-:Y:S05]  /*9010*/  BSYNC.RECONVERGENT B0 ;  /* 0x0000000000007941 */ /* 0x000fea0003800200 */
.L_x_157:
[----:B------:R-:W-:Y:S01]  /*9020*/  ULEA UR4, UR53, UR47, 0x3 ;  /* 0x0000002f35047291 */ /* 0x000fe2000f8e18ff */
[----:B------:R-:W-:-:S04]  /*9030*/  DEPBAR.LE SB0, 0x0 ;  /* 0x000080000000791a */ /* 0x000fc80000000000 */
[----:B------:R-:W-:-:S04]  /*9040*/  UIADD3 UR4, UPT, UPT, UR4, 0xf0, URZ ;  /* 0x000000f004047890 */ /* 0x000fc8000fffe0ff */
[----:B------:R-:W-:-:S09]  /*9050*/  UPRMT UR4, UR46, 0x654, UR4 ;  /* 0x000006542e047896 */ /* 0x000fd20008000004 */
[----:B------:R-:W-:Y:S01]  /*9060*/  SYNCS.ARRIVE.TRANS64.RED.A1T0 RZ, [UR4], RZ ;  /* 0x000000ffffff79a7 */ /* 0x000fe20008100404 */
[----:B------:R-:W-:Y:S05]  /*9070*/  EXIT ;  /* 0x000000000000794d */ /* 0x000fea0003800000 */
.L_x_25:
[----:B--2---:R2:W4:Y:S02]  /*9080*/  SYNCS.PHASECHK.TRANS64.TRYWAIT P0, [R2+URZ+0x190], R5 ;  /* 0x00019005020075a7 */ /* 0x00452400080011ff */
[----:B----4-:R-:W-:Y:S05]  /*9090*/  @!P0 NANOSLEEP.SYNCS 0x989680 ;  /* 0x009896800000895d */ /* 0x010fea0003900000 */
[----:B------:R-:W4:Y:S02]  /*90a0*/  @!P0 SYNCS.PHASECHK.TRANS64 P0, [R2+URZ+0x190], R5 ;  /* 0x00019005020085a7 */ /* 0x000f2400080010ff */
[----:B----4-:R-:W-:Y:S05]  /*90b0*/  @!P0 BRA `(.L_x_25) ;  /* 0xfffffffc00f08947 */ /* 0x010fea000383ffff */
[----:B------:R-:W-:Y:S05]  /*90c0*/  BRA `(.L_x_161) ;  /* 0xffffff8800107947 */ /* 0x000fea000383ffff */
.L_x_28:
[----:B------:R-:W-:-:S07]  /*90d0*/  MOV R2, UR49 ;  /* 0x0000003100027c02 */ /* 0x000fce0008000f00 */
.L_x_162:
[----:B-1----:R1:W2:Y:S02]  /*90e0*/  SYNCS.PHASECHK.TRANS64.TRYWAIT P0, [R2+URZ+0x68], R4 ;  /* 0x00006804020075a7 */ /* 0x0022a400080011ff */
[----:B--2---:R-:W-:Y:S05]  /*90f0*/  @!P0 NANOSLEEP.SYNCS 0x989680 ;  /* 0x009896800000895d */ /* 0x004fea0003900000 */
[----:B------:R-:W2:Y:S02]  /*9100*/  @!P0 SYNCS.PHASECHK.TRANS64 P0, [R2+URZ+0x68], R4 ;  /* 0x00006804020085a7 */ /* 0x000ea400080010ff */
[----:B--2---:R-:W-:Y:S05]  /*9110*/  @!P0 BRA `(.L_x_162) ;  /* 0xfffffffc00f08947 */ /* 0x004fea000383ffff */
[----:B------:R-:W-:Y:S05]  /*9120*/  BRA `(.L_x_27) ;  /* 0xffffff8800747947 */ /* 0x000fea000383ffff */
.L_x_35:
[----:B-1----:R-:W-:-:S07]  /*9130*/  MOV R2, UR17 ;  /* 0x0000001100027c02 */ /* 0x002fce0008000f00 */
.L_x_163:
[----:B-1----:R1:W2:Y:S02]  /*9140*/  SYNCS.PHASECHK.TRANS64.TRYWAIT P0, [R2+URZ+0x68], R4 ;  /* 0x00006804020075a7 */ /* 0x0022a400080011ff */
[----:B--2---:R-:W-:Y:S05]  /*9150*/  @!P0 NANOSLEEP.SYNCS 0x989680 ;  /* 0x009896800000895d */ /* 0x004fea0003900000 */
[----:B------:R-:W2:Y:S02]  /*9160*/  @!P0 SYNCS.PHASECHK.TRANS64 P0, [R2+URZ+0x68], R4 ;  /* 0x00006804020085a7 */ /* 0x000ea400080010ff */
[----:B--2---:R-:W-:Y:S05]  /*9170*/  @!P0 BRA `(.L_x_163) ;  /* 0xfffffffc00f08947 */ /* 0x004fea000383ffff */
[----:B------:R-:W-:Y:S05]  /*9180*/  BRA `(.L_x_34) ;  /* 0xffffff8c00307947 */ /* 0x000fea000383ffff */
.L_x_40:
[----:B-1----:R1:W2:Y:S02]  /*9190*/  SYNCS.PHASECHK.TRANS64.TRYWAIT P0, [R2+URZ+0x120], R3 ;  /* 0x00012003020075a7 */ /* 0x0022a400080011ff */
[----:B--2---:R-:W-:Y:S05]  /*91a0*/  @!P0 NANOSLEEP.SYNCS 0x989680 ;  /* 0x009896800000895d */ /* 0x004fea0003900000 */
[----:B------:R-:W2:Y:S02]  /*91b0*/  @!P0 SYNCS.PHASECHK.TRANS64 P0, [R2+URZ+0x120], R3 ;  /* 0x00012003020085a7 */ /* 0x000ea400080010ff */
[----:B--2---:R-:W-:Y:S05]  /*91c0*/  @!P0 BRA `(.L_x_40) ;  /* 0xfffffffc00f08947 */ /* 0x004fea000383ffff */
[----:B------:R-:W-:Y:S05]  /*91d0*/  BRA `(.L_x_164) ;  /* 0xffffff8c00d07947 */ /* 0x000fea000383ffff */
.L_x_44:
[----:B------:R-:W-:-:S07]  /*91e0*/  MOV R0, UR4 ;  /* 0x0000000400007c02 */ /* 0x000fce0008000f00 */
.L_x_165:
[----:B-1----:R1:W2:Y:S02]  /*91f0*/  SYNCS.PHASECHK.TRANS64.TRYWAIT P0, [R0+URZ], R2 ;  /* 0x00000002000075a7 */ /* 0x0022a400080011ff */
[----:B--2---:R-:W-:Y:S05]  /*9200*/  @!P0 NANOSLEEP.SYNCS 0x989680 ;  /* 0x009896800000895d */ /* 0x004fea0003900000 */
[----:B------:R-:W2:Y:S02]  /*9210*/  @!P0 SYNCS.PHASECHK.TRANS64 P0, [R0+URZ], R2 ;  /* 0x00000002000085a7 */ /* 0x000ea400080010ff */
[----:B--2---:R-:W-:Y:S05]  /*9220*/  @!P0 BRA `(.L_x_165) ;  /* 0xfffffffc00f08947 */ /* 0x004fea000383ffff */
[----:B------:R-:W-:Y:S05]  /*9230*/  BRA `(.L_x_166) ;  /* 0xffffff9400407947 */ /* 0x000fea000383ffff */
.L_x_45:
[----:B------:R-:W-:-:S07]  /*9240*/  MOV R0, UR4 ;  /* 0x0000000400007c02 */ /* 0x000fce0008000f00 */
.L_x_167:
[----:B-1----:R1:W2:Y:S02]  /*9250*/  SYNCS.PHASECHK.TRANS64.TRYWAIT P0, [R0+URZ], R3 ;  /* 0x00000003000075a7 */ /* 0x0022a400080011ff */
[----:B--2---:R-:W-:Y:S05]  /*9260*/  @!P0 NANOSLEEP.SYNCS 0x989680 ;  /* 0x009896800000895d */ /* 0x004fea0003900000 */
[----:B------:R-:W2:Y:S02]  /*9270*/  @!P0 SYNCS.PHASECHK.TRANS64 P0, [R0+URZ], R3 ;  /* 0x00000003000085a7 */ /* 0x000ea400080010ff */
[----:B--2---:R-:W-:Y:S05]  /*9280*/  @!P0 BRA `(.L_x_167) ;  /* 0xfffffffc00f08947 */ /* 0x004fea000383ffff */
[----:B------:R-:W-:Y:S05]  /*9290*/  BRA `(.L_x_168) ;  /* 0xffffff94004c7947 */ /* 0x000fea000383ffff */
.L_x_46:
[----:B------:R-:W-:-:S07]  /*92a0*/  MOV R0, UR4 ;  /* 0x0000000400007c02 */ /* 0x000fce0008000f00 */
.L_x_169:
[----:B-1----:R1:W2:Y:S02]  /*92b0*/  SYNCS.PHASECHK.TRANS64.TRYWAIT P0, [R0+URZ], R3 ;  /* 0x00000003000075a7 */ /* 0x0022a400080011ff */
[----:B--2---:R-:W-:Y:S05]  /*92c0*/  @!P0 NANOSLEEP.SYNCS 0x989680 ;  /* 0x009896800000895d */ /* 0x004fea0003900000 */
[----:B------:R-:W2:Y:S02]  /*92d0*/  @!P0 SYNCS.PHASECHK.TRANS64 P0, [R0+URZ], R3 ;  /* 0x00000003000085a7 */ /* 0x000ea400080010ff */
[----:B--2---:R-:W-:Y:S05]  /*92e0*/  @!P0 BRA `(.L_x_169) ;  /* 0xfffffffc00f08947 */ /* 0x004fea000383ffff */
[----:B------:R-:W-:Y:S05]  /*92f0*/  BRA `(.L_x_170) ;  /* 0xffffff9400587947 */ /* 0x000fea000383ffff */
.L_x_47:
[----:B------:R-:W-:-:S07]  /*9300*/  MOV R0, UR4 ;  /* 0x0000000400007c02 */ /* 0x000fce0008000f00 */
.L_x_171:
[----:B-1----:R1:W2:Y:S02]  /*9310*/  SYNCS.PHASECHK.TRANS64.TRYWAIT P0, [R0+URZ], R3 ;  /* 0x00000003000075a7 */ /* 0x0022a400080011ff */
[----:B--2---:R-:W-:Y:S05]  /*9320*/  @!P0 NANOSLEEP.SYNCS 0x989680 ;  /* 0x009896800000895d */ /* 0x004fea0003900000 */
[----:B------:R-:W2:Y:S02]  /*9330*/  @!P0 SYNCS.PHASECHK.TRANS64 P0, [R0+URZ], R3 ;  /* 0x00000003000085a7 */ /* 0x000ea400080010ff */
[----:B--2---:R-:W-:Y:S05]  /*9340*/  @!P0 BRA `(.L_x_171) ;  /* 0xfffffffc00f08947 */ /* 0x004fea000383ffff */
[----:B------:R-:W-:Y:S05]  /*9350*/  BRA `(.L_x_172) ;  /* 0xffffff9400647947 */ /* 0x000fea000383ffff */
.L_x_48:
[----:B------:R-:W-:-:S07]  /*9360*/  MOV R0, UR4 ;  /* 0x0000000400007c02 */ /* 0x000fce0008000f00 */
.L_x_173:
[----:B-1----:R1:W2:Y:S02]  /*9370*/  SYNCS.PHASECHK.TRANS64.TRYWAIT P0, [R0+URZ], R3 ;  /* 0x00000003000075a7 */ /* 0x0022a400080011ff */
[----:B--2---:R-:W-:Y:S05]  /*9380*/  @!P0 NANOSLEEP.SYNCS 0x989680 ;  /* 0x009896800000895d */ /* 0x004fea0003900000 */
[----:B------:R-:W2:Y:S02]  /*9390*/  @!P0 SYNCS.PHASECHK.TRANS64 P0, [R0+URZ], R3 ;  /* 0x00000003000085a7 */ /* 0x000ea400080010ff */
[----:B--2---:R-:W-:Y:S05]  /*93a0*/  @!P0 BRA `(.L_x_173) ;  /* 0xfffffffc00f08947 */ /* 0x004fea000383ffff */
[----:B------:R-:W-:Y:S05]  /*93b0*/  BRA `(.L_x_174) ;  /* 0xffffff9400707947 */ /* 0x000fea000383ffff */
.L_x_49:
[----:B------:R-:W-:-:S07]  /*93c0*/  MOV R0, UR4 ;  /* 0x0000000400007c02 */ /* 0x000fce0008000f00 */
.L_x_175:
[----:B-1----:R1:W2:Y:S02]  /*93d0*/  SYNCS.PHASECHK.TRANS64.TRYWAIT P0, [R0+URZ], R3 ;  /* 0x00000003000075a7 */ /* 0x0022a400080011ff */
[----:B--2---:R-:W-:Y:S05]  /*93e0*/  @!P0 NANOSLEEP.SYNCS 0x989680 ;  /* 0x009896800000895d */ /* 0x004fea0003900000 */
[----:B------:R-:W2:Y:S02]  /*93f0*/  @!P0 SYNCS.PHASECHK.TRANS64 P0, [R0+URZ], R3 ;  /* 0x00000003000085a7 */ /* 0x000ea400080010ff */
[----:B--2---:R-:W-:Y:S05]  /*9400*/  @!P0 BRA `(.L_x_175) ;  /* 0xfffffffc00f08947 */ /* 0x004fea000383ffff */
[----:B------:R-:W-:Y:S05]  /*9410*/  BRA `(.L_x_176) ;  /* 0xffffff94007c7947 */ /* 0x000fea000383ffff */
.L_x_50:
[----:B------:R-:W-:-:S07]  /*9420*/  MOV R0, UR4 ;  /* 0x0000000400007c02 */ /* 0x000fce0008000f00 */
.L_x_177:
[----:B-1----:R1:W2:Y:S02]  /*9430*/  SYNCS.PHASECHK.TRANS64.TRYWAIT P0, [R0+URZ], R3 ;  /* 0x00000003000075a7 */ /* 0x0022a400080011ff */
[----:B--2---:R-:W-:Y:S05]  /*9440*/  @!P0 NANOSLEEP.SYNCS 0x989680 ;  /* 0x009896800000895d */ /* 0x004fea0003900000 */
[----:B------:R-:W2:Y:S02]  /*9450*/  @!P0 SYNCS.PHASECHK.TRANS64 P0, [R0+URZ], R3 ;  /* 0x00000003000085a7 */ /* 0x000ea400080010ff */
[----:B--2---:R-:W-:Y:S05]  /*9460*/  @!P0 BRA `(.L_x_177) ;  /* 0xfffffffc00f08947 */ /* 0x004fea000383ffff */
[----:B------:R-:W-:Y:S05]  /*9470*/  BRA `(.L_x_178) ;  /* 0xffffff9400887947 */ /* 0x000fea000383ffff */
.L_x_51:
[----:B------:R-:W-:-:S07]  /*9480*/  MOV R0, UR4 ;  /* 0x0000000400007c02 */ /* 0x000fce0008000f00 */
.L_x_179:
[----:B-1----:R1:W2:Y:S02]  /*9490*/  SYNCS.PHASECHK.TRANS64.TRYWAIT P0, [R0+URZ], R3 ;  /* 0x00000003000075a7 */ /* 0x0022a400080011ff */
[----:B--2---:R-:W-:Y:S05]  /*94a0*/  @!P0 NANOSLEEP.SYNCS 0x989680 ;  /* 0x009896800000895d */ /* 0x004fea0003900000 */
[----:B------:R-:W2:Y:S02]  /*94b0*/  @!P0 SYNCS.PHASECHK.TRANS64 P0, [R0+URZ], R3 ;  /* 0x00000003000085a7 */ /* 0x000ea400080010ff */
[----:B--2---:R-:W-:Y:S05]  /*94c0*/  @!P0 BRA `(.L_x_179) ;  /* 0xfffffffc00f08947 */ /* 0x004fea000383ffff */
[----:B------:R-:W-:Y:S05]  /*94d0*/  BRA `(.L_x_180) ;  /* 0xffffff9400947947 */ /* 0x000fea000383ffff */
.L_x_52:
[----:B------:R-:W-:-:S07]  /*94e0*/  MOV R0, UR4 ;  /* 0x0000000400007c02 */ /* 0x000fce0008000f00 */
.L_x_181:
[----:B-1----:R1:W2:Y:S02]  /*94f0*/  SYNCS.PHASECHK.TRANS64.TRYWAIT P0, [R0+URZ], R3 ;  /* 0x00000003000075a7 */ /* 0x0022a400080011ff */
[----:B--2---:R-:W-:Y:S05]  /*9500*/  @!P0 NANOSLEEP.SYNCS 0x989680 ;  /* 0x009896800000895d */ /* 0x004fea0003900000 */
[----:B------:R-:W2:Y:S02]  /*9510*/  @!P0 SYNCS.PHASECHK.TRANS64 P0, [R0+URZ], R3 ;  /* 0x00000003000085a7 */ /* 0x000ea400080010ff */
[----:B--2---:R-:W-:Y:S05]  /*9520*/  @!P0 BRA `(.L_x_181) ;  /* 0xfffffffc00f08947 */ /* 0x004fea000383ffff */
[----:B------:R-:W-:Y:S05]  /*9530*/  BRA `(.L_x_182) ;  /* 0xffffff9400a07947 */ /* 0x000fea000383ffff */
.L_x_53:
[----:B------:R-:W-:-:S07]  /*9540*/  MOV R0, UR4 ;  /* 0x0000000400007c02 */ /* 0x000fce0008000f00 */
.L_x_183:
[----:B-1----:R1:W2:Y:S02]  /*9550*/  SYNCS.PHASECHK.TRANS64.TRYWAIT P0, [R0+URZ], R3 ;  /* 0x00000003000075a7 */ /* 0x0022a400080011ff */
[----:B--2---:R-:W-:Y:S05]  /*9560*/  @!P0 NANOSLEEP.SYNCS 0x989680 ;  /* 0x009896800000895d */ /* 0x004fea0003900000 */
[----:B------:R-:W2:Y:S02]  /*9570*/  @!P0 SYNCS.PHASECHK.TRANS64 P0, [R0+URZ], R3 ;  /* 0x00000003000085a7 */ /* 0x000ea400080010ff */
[----:B--2---:R-:W-:Y:S05]  /*9580*/  @!P0 BRA `(.L_x_183) ;  /* 0xfffffffc00f08947 */ /* 0x004fea000383ffff */
[----:B------:R-:W-:Y:S05]  /*9590*/  BRA `(.L_x_184) ;  /* 0xffffff9400ac7947 */ /* 0x000fea000383ffff */
.L_x_54:
[----:B------:R-:W-:-:S07]  /*95a0*/  MOV R0, UR4 ;  /* 0x0000000400007c02 */ /* 0x000fce0008000f00 */
.L_x_185:
[----:B-1----:R1:W2:Y:S02]  /*95b0*/  SYNCS.PHASECHK.TRANS64.TRYWAIT P0, [R0+URZ], R3 ;  /* 0x00000003000075a7 */ /* 0x0022a400080011ff */
[----:B--2---:R-:W-:Y:S05]  /*95c0*/  @!P0 NANOSLEEP.SYNCS 0x989680 ;  /* 0x009896800000895d */ /* 0x004fea0003900000 */
[----:B------:R-:W2:Y:S02]  /*95d0*/  @!P0 SYNCS.PHASECHK.TRANS64 P0, [R0+URZ], R3 ;  /* 0x00000003000085a7 */ /* 0x000ea400080010ff */
[----:B--2---:R-:W-:Y:S05]  /*95e0*/  @!P0 BRA `(.L_x_185) ;  /* 0xfffffffc00f08947 */ /* 0x004fea000383ffff */
[----:B------:R-:W-:Y:S05]  /*95f0*/  BRA `(.L_x_186) ;  /* 0xffffff9400b87947 */ /* 0x000fea000383ffff */
.L_x_55:
[----:B------:R-:W-:-:S07]  /*9600*/  MOV R0, UR4 ;  /* 0x0000000400007c02 */ /* 0x000fce0008000f00 */
.L_x_187:
[----:B-1----:R1:W2:Y:S02]  /*9610*/  SYNCS.PHASECHK.TRANS64.TRYWAIT P0, [R0+URZ], R3 ;  /* 0x00000003000075a7 */ /* 0x0022a400080011ff */
[----:B--2---:R-:W-:Y:S05]  /*9620*/  @!P0 NANOSLEEP.SYNCS 0x989680 ;  /* 0x009896800000895d */ /* 0x004fea0003900000 */
[----:B------:R-:W2:Y:S02]  /*9630*/  @!P0 SYNCS.PHASECHK.TRANS64 P0, [R0+URZ], R3 ;  /* 0x00000003000085a7 */ /* 0x000ea400080010ff */
[----:B--2---:R-:W-:Y:S05]  /*9640*/  @!P0 BRA `(.L_x_187) ;  /* 0xfffffffc00f08947 */ /* 0x004fea000383ffff */
[----:B------:R-:W-:Y:S05]  /*9650*/  BRA `(.L_x_188) ;  /* 0xffffff9400c47947 */ /* 0x000fea000383ffff */
.L_x_58:
[----:B-1----:R1:W2:Y:S02]  /*9660*/  SYNCS.PHASECHK.TRANS64.TRYWAIT P0, [R2+URZ+0x180], R4 ;  /* 0x00018004020075a7 */ /* 0x0022a400080011ff */
[----:B--2---:R-:W-:Y:S05]  /*9670*/  @!P0 NANOSLEEP.SYNCS 0x989680 ;  /* 0x009896800000895d */ /* 0x004fea0003900000 */
[----:B------:R-:W2:Y:S02]  /*9680*/  @!P0 SYNCS.PHASECHK.TRANS64 P0, [R2+URZ+0x180], R4 ;  /* 0x00018004020085a7 */ /* 0x000ea400080010ff */
[----:B--2---:R-:W-:Y:S05]  /*9690*/  @!P0 BRA `(.L_x_58) ;  /* 0xfffffffc00f08947 */ /* 0x004fea000383ffff */
[----:B------:R-:W-:Y:S05]  /*96a0*/  BRA `(.L_x_189) ;  /* 0xffffff9800207947 */ /* 0x000fea000383ffff */
.L_x_59:
[----:B------:R-:W-:-:S07]  /*96b0*/  MOV R2, UR5 ;  /* 0x0000000500027c02 */ /* 0x000fce0008000f00 */
.L_x_190:
[----:B-1----:R1:W2:Y:S02]  /*96c0*/  SYNCS.PHASECHK.TRANS64.TRYWAIT P0, [R2+URZ+0x130], R5 ;  /* 0x00013005020075a7 */ /* 0x0022a400080011ff */
[----:B--2---:R-:W-:Y:S05]  /*96d0*/  @!P0 NANOSLEEP.SYNCS 0x989680 ;  /* 0x009896800000895d */ /* 0x004fea0003900000 */
[----:B------:R-:W2:Y:S02]  /*96e0*/  @!P0 SYNCS.PHASECHK.TRANS64 P0, [R2+URZ+0x130], R5 ;  /* 0x00013005020085a7 */ /* 0x000ea400080010ff */
[----:B--2---:R-:W-:Y:S05]  /*96f0*/  @!P0 BRA `(.L_x_190) ;  /* 0xfffffffc00f08947 */ /* 0x004fea000383ffff */
[----:B------:R-:W-:Y:S05]  /*9700*/  BRA `(.L_x_191) ;  /* 0xffffff9800307947 */ /* 0x000fea000383ffff */
.L_x_60:
[----:B-1----:R1:W2:Y:S02]  /*9710*/  SYNCS.PHASECHK.TRANS64.TRYWAIT P1, [R2+URZ+0x120], R4 ;  /* 0x00012004020075a7 */ /* 0x0022a400080211ff */
[----:B--2---:R-:W-:Y:S05]  /*9720*/  @!P1 NANOSLEEP.SYNCS 0x989680 ;  /* 0x009896800000995d */ /* 0x004fea0003900000 */
[----:B------:R-:W2:Y:S02]  /*9730*/  @!P1 SYNCS.PHASECHK.TRANS64 P1, [R2+URZ+0x120], R4 ;  /* 0x00012004020095a7 */ /* 0x000ea400080210ff */
[----:B--2---:R-:W-:Y:S05]  /*9740*/  @!P1 BRA `(.L_x_60) ;  /* 0xfffffffc00f09947 */ /* 0x004fea000383ffff */
[----:B------:R-:W-:Y:S05]  /*9750*/  BRA `(.L_x_192) ;  /* 0xffffff9800607947 */ /* 0x000fea000383ffff */
.L_x_63:
[----:B------:R-:W-:-:S07]  /*9760*/  MOV R0, UR5 ;  /* 0x0000000500007c02 */ /* 0x000fce0008000f00 */
.L_x_193:
[----:B-1----:R1:W2:Y:S02]  /*9770*/  SYNCS.PHASECHK.TRANS64.TRYWAIT P0, [R0+URZ+0x130], R2 ;  /* 0x00013002000075a7 */ /* 0x0022a400080011ff */
[----:B--2---:R-:W-:Y:S05]  /*9780*/  @!P0 NANOSLEEP.SYNCS 0x989680 ;  /* 0x009896800000895d */ /* 0x004fea0003900000 */
[----:B------:R-:W2:Y:S02]  /*9790*/  @!P0 SYNCS.PHASECHK.TRANS64 P0, [R0+URZ+0x130], R2 ;  /* 0x00013002000085a7 */ /* 0x000ea400080010ff */
[----:B--2---:R-:W-:Y:S05]  /*97a0*/  @!P0 BRA `(.L_x_193) ;  /* 0xfffffffc00f08947 */ /* 0x004fea000383ffff */
[----:B------:R-:W-:Y:S05]  /*97b0*/  BRA `(.L_x_62) ;  /* 0xffffff9800b47947 */ /* 0x000fea000383ffff */
.L_x_72:
[----:B-1----:R-:W-:-:S04]  /*97c0*/  MOV R3, UR6 ;  /* 0x0000000600037c02 */ /* 0x002fc80008000f00 */
[----:B------:R1:W2:Y:S03]  /*97d0*/  SYNCS.PHASECHK.TRANS64.TRYWAIT P0, [R3+URZ+0x8], R4 ;  /* 0x00000804030075a7 */ /* 0x0002a600080011ff */
[----:B--2---:R-:W-:Y:S05]  /*97e0*/  @!P0 NANOSLEEP.SYNCS 0x989680 ;  /* 0x009896800000895d */ /* 0x004fea0003900000 */
[----:B------:R-:W2:Y:S02]  /*97f0*/  @!P0 SYNCS.PHASECHK.TRANS64 P0, [R3+URZ+0x8], R4 ;  /* 0x00000804030085a7 */ /* 0x000ea400080010ff */
[----:B--2---:R-:W-:Y:S05]  /*9800*/  @!P0 BRA `(.L_x_72) ;  /* 0xfffffffc00ec8947 */ /* 0x004fea000383ffff */
[----:B------:R-:W-:Y:S05]  /*9810*/  BRA `(.L_x_71) ;  /* 0xffffff9c00687947 */ /* 0x000fea000383ffff */
.L_x_74:
[----:B------:R-:W-:Y:S01]  /*9820*/  BSSY B0, `(.L_x_194) ;  /* 0x0000006000007945 */ /* 0x000fe20003800000 */
[----:B------:R-:W-:-:S07]  /*9830*/  MOV R15, 0xffffffff ;  /* 0xffffffff000f7802 */ /* 0x000fce0000000f00 */
[----:B-1---5:R-:W-:Y:S05]  /*9840*/  WARPSYNC.COLLECTIVE R15, `(.L_x_195) ;  /* 0x000000000f0c7348 */ /* 0x022fea0003c00000 */
[----:B------:R-:W-:Y:S02]  /*9850*/  ELECT P6, UR79, PT ;  /* 0x00000000004f782f */ /* 0x000fe400038c0000 */
[----:B------:R-:W-:Y:S01]  /*9860*/  MOV R14, UR79 ;  /* 0x0000004f000e7c02 */ /* 0x000fe20008000f00 */
[----:B-1---5:R-:W-:Y:S10]  /*9870*/  ENDCOLLECTIVE ;  /* 0x000000000000791b */ /* 0x022ff40003800000 */
.L_x_195:
[----:B------:R-:W-:Y:S05]  /*9880*/  BSYNC B0 ;  /* 0x0000000000007941 */ /* 0x000fea0003800000 */
.L_x_194:
[----:B------:R-:W-:Y:S05]  /*9890*/  BRA `(.L_x_196) ;  /* 0xffffff9c00987947 */ /* 0x000fea000383ffff */
.L_x_76:
[----:B-1----:R-:W-:-:S04]  /*98a0*/  MOV R0, UR6 ;  /* 0x0000000600007c02 */ /* 0x002fc80008000f00 */
[----:B------:R1:W2:Y:S03]  /*98b0*/  SYNCS.PHASECHK.TRANS64.TRYWAIT P0, [R0+URZ+0x8], R2 ;  /* 0x00000802000075a7 */ /* 0x0002a600080011ff */
[----:B--2---:R-:W-:Y:S05]  /*98c0*/  @!P0 NANOSLEEP.SYNCS 0x989680 ;  /* 0x009896800000895d */ /* 0x004fea0003900000 */
[----:B------:R-:W2:Y:S02]  /*98d0*/  @!P0 SYNCS.PHASECHK.TRANS64 P0, [R0+URZ+0x8], R2 ;  /* 0x00000802000085a7 */ /* 0x000ea400080010ff */
[----:B--2---:R-:W-:Y:S05]  /*98e0*/  @!P0 BRA `(.L_x_76) ;  /* 0xfffffffc00ec8947 */ /* 0x004fea000383ffff */
[----:B------:R-:W-:Y:S05]  /*98f0*/  BRA `(.L_x_75) ;  /* 0xffffff9c009c7947 */ /* 0x000fea000383ffff */
.L_x_77:
[----:B-1----:R1:W2:Y:S02]  /*9900*/  SYNCS.PHASECHK.TRANS64.TRYWAIT P0, [R0+URZ+0x120], R4 ;  /* 0x00012004000075a7 */ /* 0x0022a400080011ff */
[----:B--2---:R-:W-:Y:S05]  /*9910*/  @!P0 NANOSLEEP.SYNCS 0x989680 ;  /* 0x009896800000895d */ /* 0x004fea0003900000 */
[----:B------:R-:W2:Y:S02]  /*9920*/  @!P0 SYNCS.PHASECHK.TRANS64 P0, [R0+URZ+0x120], R4 ;  /* 0x00012004000085a7 */ /* 0x000ea400080010ff */
[----:B--2---:R-:W-:Y:S05]  /*9930*/  @!P0 BRA `(.L_x_77) ;  /* 0xfffffffc00f08947 */ /* 0x004fea000383ffff */
[----:B------:R-:W-:Y:S05]  /*9940*/  BRA `(.L_x_197) ;  /* 0xffffffa000887947 */ /* 0x000fea000383ffff */
.L_x_79:
[----:B------:R-:W-:-:S07]  /*9950*/  MOV R0, UR9 ;  /* 0x0000000900007c02 */ /* 0x000fce0008000f00 */
.L_x_198:
[----:B-1----:R1:W2:Y:S02]  /*9960*/  SYNCS.PHASECHK.TRANS64.TRYWAIT P0, [R0+URZ+0x160], R4 ;  /* 0x00016004000075a7 */ /* 0x0022a400080011ff */
[----:B--2---:R-:W-:Y:S05]  /*9970*/  @!P0 NANOSLEEP.SYNCS 0x989680 ;  /* 0x009896800000895d */ /* 0x004fea0003900000 */
[----:B------:R-:W2:Y:S02]  /*9980*/  @!P0 SYNCS.PHASECHK.TRANS64 P0, [R0+URZ+0x160], R4 ;  /* 0x00016004000085a7 */ /* 0x000ea400080010ff */
[----:B--2---:R-:W-:Y:S05]  /*9990*/  @!P0 BRA `(.L_x_198) ;  /* 0xfffffffc00f08947 */ /* 0x004fea000383ffff */
[----:B------:R-:W-:Y:S05]  /*99a0*/  BRA `(.L_x_199) ;  /* 0xffffffa000d47947 */ /* 0x000fea000383ffff */
.L_x_82:
[----:B------:R-:W-:Y:S07]  /*99b0*/  MOV R0, UR8 ;  /* 0x0000000800007c02 */ /* 0x000fee0008000f00 */
.L_x_200:
[----:B-1----:R1:W2:Y:S02]  /*99c0*/  SYNCS.PHASECHK.TRANS64.TRYWAIT P0, [R0+URZ], R4 ;  /* 0x00000004000075a7 */ /* 0x0022a400080011ff */
[----:B--2---:R-:W-:Y:S05]  /*99d0*/  @!P0 NANOSLEEP.SYNCS 0x989680 ;  /* 0x009896800000895d */ /* 0x004fea0003900000 */
[----:B------:R-:W2:Y:S02]  /*99e0*/  @!P0 SYNCS.PHASECHK.TRANS64 P0, [R0+URZ], R4 ;  /* 0x00000004000085a7 */ /* 0x000ea400080010ff */
[----:B--2---:R-:W-:Y:S05]  /*99f0*/  @!P0 BRA `(.L_x_200) ;  /* 0xfffffffc00f08947 */ /* 0x004fea000383ffff */
[----:B------:R-:W-:Y:S05]  /*9a00*/  BRA `(.L_x_81) ;  /* 0xffffffa000e87947 */ /* 0x000fea000383ffff */
.L_x_86:
[----:B-1----:R-:W-:-:S07]  /*9a10*/  MOV R0, UR8 ;  /* 0x0000000800007c02 */ /* 0x002fce0008000f00 */
.L_x_201:
[----:B-1----:R1:W2:Y:S02]  /*9a20*/  SYNCS.PHASECHK.TRANS64.TRYWAIT P0, [R0+URZ], R2 ;  /* 0x00000002000075a7 */ /* 0x0022a400080011ff */
[----:B--2---:R-:W-:Y:S05]  /*9a30*/  @!P0 NANOSLEEP.SYNCS 0x989680 ;  /* 0x009896800000895d */ /* 0x004fea0003900000 */
[----:B------:R-:W2:Y:S02]  /*9a40*/  @!P0 SYNCS.PHASECHK.TRANS64 P0, [R0+URZ], R2 ;  /* 0x00000002000085a7 */ /* 0x000ea400080010ff */
[----:B--2---:R-:W-:Y:S05]  /*9a50*/  @!P0 BRA `(.L_x_201) ;  /* 0xfffffffc00f08947 */ /* 0x004fea000383ffff */
[----:B------:R-:W-:Y:S05]  /*9a60*/  BRA `(.L_x_202) ;  /* 0xffffffa400dc7947 */ /* 0x000fea000383ffff */
.L_x_87:
[----:B------:R-:W-:-:S07]  /*9a70*/  MOV R0, UR8 ;  /* 0x0000000800007c02 */ /* 0x000fce0008000f00 */
.L_x_203:
[----:B-1----:R1:W2:Y:S02]  /*9a80*/  SYNCS.PHASECHK.TRANS64.TRYWAIT P0, [R0+URZ], R3 ;  /* 0x00000003000075a7 */ /* 0x0022a400080011ff */
[----:B--2---:R-:W-:Y:S05]  /*9a90*/  @!P0 NANOSLEEP.SYNCS 0x989680 ;  /* 0x009896800000895d */ /* 0x004fea0003900000 */
[----:B------:R-:W2:Y:S02]  /*9aa0*/  @!P0 SYNCS.PHASECHK.TRANS64 P0, [R0+URZ], R3 ;  /* 0x00000003000085a7 */ /* 0x000ea400080010ff */
[----:B--2---:R-:W-:Y:S05]  /*9ab0*/  @!P0 BRA `(.L_x_203) ;  /* 0xfffffffc00f08947 */ /* 0x004fea000383ffff */
[----:B------:R-:W-:Y:S05]  /*9ac0*/  BRA `(.L_x_204) ;  /* 0xffffffa400e87947 */ /* 0x000fea000383ffff */
.L_x_88:
[----:B------:R-:W-:-:S07]  /*9ad0*/  MOV R0, UR8 ;  /* 0x0000000800007c02 */ /* 0x000fce0008000f00 */
.L_x_205:
[----:B-1----:R1:W2:Y:S02]  /*9ae0*/  SYNCS.PHASECHK.TRANS64.TRYWAIT P0, [R0+URZ], R3 ;  /* 0x00000003000075a7 */ /* 0x0022a400080011ff */
[----:B--2---:R-:W-:Y:S05]  /*9af0*/  @!P0 NANOSLEEP.SYNCS 0x989680 ;  /* 0x009896800000895d */ /* 0x004fea0003900000 */
[----:B------:R-:W2:Y:S02]  /*9b00*/  @!P0 SYNCS.PHASECHK.TRANS64 P0, [R0+URZ], R3 ;  /* 0x00000003000085a7 */ /* 0x000ea400080010ff */
[----:B--2---:R-:W-:Y:S05]  /*9b10*/  @!P0 BRA `(.L_x_205) ;  /* 0xfffffffc00f08947 */ /* 0x004fea000383ffff */
[----:B------:R-:W-:Y:S05]  /*9b20*/  BRA `(.L_x_206) ;  /* 0xffffffa400f47947 */ /* 0x000fea000383ffff */
.L_x_91:
[----:B------:R-:W-:-:S07]  /*9b30*/  MOV R0, UR7 ;  /* 0x0000000700007c02 */ /* 0x000fce0008000f00 */
.L_x_207:
[----:B-1----:R1:W2:Y:S02]  /*9b40*/  SYNCS.PHASECHK.TRANS64.TRYWAIT P1, [R0+URZ+0x1a0], R2 ;  /* 0x0001a002000075a7 */ /* 0x0022a400080211ff */
[----:B--2---:R-:W-:Y:S05]  /*9b50*/  @!P1 NANOSLEEP.SYNCS 0x989680 ;  /* 0x009896800000995d */ /* 0x004fea0003900000 */
[----:B------:R-:W2:Y:S02]  /*9b60*/  @!P1 SYNCS.PHASECHK.TRANS64 P1, [R0+URZ+0x1a0], R2 ;  /* 0x0001a002000095a7 */ /* 0x000ea400080210ff */
[----:B--2---:R-:W-:Y:S05]  /*9b70*/  @!P1 BRA `(.L_x_207) ;  /* 0xfffffffc00f09947 */ /* 0x004fea000383ffff */
[----:B------:R-:W-:Y:S05]  /*9b80*/  BRA `(.L_x_208) ;  /* 0xffffffa800407947 */ /* 0x000fea000383ffff */
.L_x_96:
[----:B----4-:R4:W1:Y:S02]  /*9b90*/  SYNCS.PHASECHK.TRANS64.TRYWAIT P0, [R0+URZ+0x120], R2 ;  /* 0x00012002000075a7 */ /* 0x01086400080011ff */
[----:B-1----:R-:W-:Y:S05]  /*9ba0*/  @!P0 NANOSLEEP.SYNCS 0x989680 ;  /* 0x009896800000895d */ /* 0x002fea0003900000 */
[----:B------:R-:W1:Y:S02]  /*9bb0*/  @!P0 SYNCS.PHASECHK.TRANS64 P0, [R0+URZ+0x120], R2 ;  /* 0x00012002000085a7 */ /* 0x000e6400080010ff */
[----:B-1----:R-:W-:Y:S05]  /*9bc0*/  @!P0 BRA `(.L_x_96) ;  /* 0xfffffffc00f08947 */ /* 0x002fea000383ffff */
[----:B------:R-:W-:Y:S05]  /*9bd0*/  BRA `(.L_x_209) ;  /* 0xffffffac00507947 */ /* 0x000fea000383ffff */
.L_x_99:
[----:B------:R-:W-:Y:S07]  /*9be0*/  MOV R0, UR6 ;  /* 0x0000000600007c02 */ /* 0x000fee0008000f00 */
.L_x_210:
[----:B----4-:R4:W1:Y:S02]  /*9bf0*/  SYNCS.PHASECHK.TRANS64.TRYWAIT P0, [R0+URZ+0x118], R2 ;  /* 0x00011802000075a7 */ /* 0x01086400080011ff */
[----:B-1----:R-:W-:Y:S05]  /*9c00*/  @!P0 NANOSLEEP.SYNCS 0x989680 ;  /* 0x009896800000895d */ /* 0x002fea0003900000 */
[----:B------:R-:W1:Y:S02]  /*9c10*/  @!P0 SYNCS.PHASECHK.TRANS64 P0, [R0+URZ+0x118], R2 ;  /* 0x00011802000085a7 */ /* 0x000e6400080010ff */
[----:B-1----:R-:W-:Y:S05]  /*9c20*/  @!P0 BRA `(.L_x_210) ;  /* 0xfffffffc00f08947 */ /* 0x002fea000383ffff */
[----:B------:R-:W-:Y:S05]  /*9c30*/  BRA `(.L_x_98) ;  /* 0xffffffb000307947 */ /* 0x000fea000383ffff */
.L_x_102:
[----:B------:R-:W-:Y:S07]  /*9c40*/  MOV R0, UR6 ;  /* 0x0000000600007c02 */ /* 0x000fee0008000f00 */
.L_x_211:
[----:B--2---:R2:W4:Y:S02]  /*9c50*/  SYNCS.PHASECHK.TRANS64.TRYWAIT P0, [R0+URZ+0xf0], R31 ;  /* 0x0000f01f000075a7 */ /* 0x00452400080011ff */
[----:B----4-:R-:W-:Y:S05]  /*9c60*/  @!P0 NANOSLEEP.SYNCS 0x989680 ;  /* 0x009896800000895d */ /* 0x010fea0003900000 */
[----:B------:R-:W4:Y:S02]  /*9c70*/  @!P0 SYNCS.PHASECHK.TRANS64 P0, [R0+URZ+0xf0], R31 ;  /* 0x0000f01f000085a7 */ /* 0x000f2400080010ff */
[----:B----4-:R-:W-:Y:S05]  /*9c80*/  @!P0 BRA `(.L_x_211) ;  /* 0xfffffffc00f08947 */ /* 0x010fea000383ffff */
[----:B------:R-:W-:Y:S05]  /*9c90*/  BRA `(.L_x_212) ;  /* 0xffffffb000a87947 */ /* 0x000fea000383ffff */
.L_x_103:
[----:B------:R-:W-:Y:S07]  /*9ca0*/  MOV R0, UR6 ;  /* 0x0000000600007c02 */ /* 0x000fee0008000f00 */
.L_x_213:
[----:B--2---:R2:W4:Y:S02]  /*9cb0*/  SYNCS.PHASECHK.TRANS64.TRYWAIT P0, [R0+URZ+0xf8], R31 ;  /* 0x0000f81f000075a7 */ /* 0x00452400080011ff */
[----:B----4-:R-:W-:Y:S05]  /*9cc0*/  @!P0 NANOSLEEP.SYNCS 0x989680 ;  /* 0x009896800000895d */ /* 0x010fea0003900000 */
[----:B------:R-:W4:Y:S02]  /*9cd0*/  @!P0 SYNCS.PHASECHK.TRANS64 P0, [R0+URZ+0xf8], R31 ;  /* 0x0000f81f000085a7 */ /* 0x000f2400080010ff */
[----:B----4-:R-:W-:Y:S05]  /*9ce0*/  @!P0 BRA `(.L_x_213) ;  /* 0xfffffffc00f08947 */ /* 0x010fea000383ffff */
[----:B------:R-:W-:Y:S05]  /*9cf0*/  BRA `(.L_x_214) ;  /* 0xffffffb400007947 */ /* 0x000fea000383ffff */
.L_x_104:
[----:B------:R-:W-:Y:S07]  /*9d00*/  MOV R0, UR6 ;  /* 0x0000000600007c02 */ /* 0x000fee0008000f00 */
.L_x_215:
[----:B--2---:R2:W4:Y:S02]  /*9d10*/  SYNCS.PHASECHK.TRANS64.TRYWAIT P0, [R0+URZ+0x100], R31 ;  /* 0x0001001f000075a7 */ /* 0x00452400080011ff */
[----:B----4-:R-:W-:Y:S05]  /*9d20*/  @!P0 NANOSLEEP.SYNCS 0x989680 ;  /* 0x009896800000895d */ /* 0x010fea0003900000 */
[----:B------:R-:W4:Y:S02]  /*9d30*/  @!P0 SYNCS.PHASECHK.TRANS64 P0, [R0+URZ+0x100], R31 ;  /* 0x0001001f000085a7 */ /* 0x000f2400080010ff */
[----:B----4-:R-:W-:Y:S05]  /*9d40*/  @!P0 BRA `(.L_x_215) ;  /* 0xfffffffc00f08947 */ /* 0x010fea000383ffff */
[----:B------:R-:W-:Y:S05]  /*9d50*/  BRA `(.L_x_216) ;  /* 0xffffffb400607947 */ /* 0x000fea000383ffff */
.L_x_105:
[----:B------:R-:W-:Y:S07]  /*9d60*/  MOV R0, UR6 ;  /* 0x0000000600007c02 */ /* 0x000fee0008000f00 */
.L_x_217:
[----:B-1----:R1:W2:Y:S02]  /*9d70*/  SYNCS.PHASECHK.TRANS64.TRYWAIT P0, [R0+URZ+0x108], R31 ;  /* 0x0001081f000075a7 */ /* 0x0022a400080011ff */
[----:B--2---:R-:W-:Y:S05]  /*9d80*/  @!P0 NANOSLEEP.SYNCS 0x989680 ;  /* 0x009896800000895d */ /* 0x004fea0003900000 */
[----:B------:R-:W2:Y:S02]  /*9d90*/  @!P0 SYNCS.PHASECHK.TRANS64 P0, [R0+URZ+0x108], R31 ;  /* 0x0001081f000085a7 */ /* 0x000ea400080010ff */
[----:B--2---:R-:W-:Y:S05]  /*9da0*/  @!P0 BRA `(.L_x_217) ;  /* 0xfffffffc00f08947 */ /* 0x004fea000383ffff */
[----:B------:R-:W-:Y:S05]  /*9db0*/  BRA `(.L_x_218) ;  /* 0xffffffb800007947 */ /* 0x000fea000383ffff */
.L_x_107:
[----:B------:R-:W-:-:S07]  /*9dc0*/  MOV R0, UR6 ;  /* 0x0000000600007c02 */ /* 0x000fce0008000f00 */
.L_x_219:
[----:B-1----:R1:W2:Y:S02]  /*9dd0*/  SYNCS.PHASECHK.TRANS64.TRYWAIT P0, [R0+URZ+0xf0], R2 ;  /* 0x0000f002000075a7 */ /* 0x0022a400080011ff */
[----:B--2---:R-:W-:Y:S05]  /*9de0*/  @!P0 NANOSLEEP.SYNCS 0x989680 ;  /* 0x009896800000895d */ /* 0x004fea0003900000 */
[----:B------:R-:W2:Y:S02]  /*9df0*/  @!P0 SYNCS.PHASECHK.TRANS64 P0, [R0+URZ+0xf0], R2 ;  /* 0x0000f002000085a7 */ /* 0x000ea400080010ff */
[----:B--2---:R-:W-:Y:S05]  /*9e00*/  @!P0 BRA `(.L_x_219) ;  /* 0xfffffffc00f08947 */ /* 0x004fea000383ffff */
[----:B------:R-:W-:Y:S05]  /*9e10*/  BRA `(.L_x_220) ;  /* 0xffffffb8008c7947 */ /* 0x000fea000383ffff */
.L_x_108:
[----:B-1----:R-:W-:-:S07]  /*9e20*/  MOV R0, UR6 ;  /* 0x0000000600007c02 */ /* 0x002fce0008000f00 */
.L_x_221:
[----:B-1----:R1:W2:Y:S02]  /*9e30*/  SYNCS.PHASECHK.TRANS64.TRYWAIT P0, [R0+URZ+0xf8], R2 ;  /* 0x0000f802000075a7 */ /* 0x0022a400080011ff */
[----:B--2---:R-:W-:Y:S05]  /*9e40*/  @!P0 NANOSLEEP.SYNCS 0x989680 ;  /* 0x009896800000895d */ /* 0x004fea0003900000 */
[----:B------:R-:W2:Y:S02]  /*9e50*/  @!P0 SYNCS.PHASECHK.TRANS64 P0, [R0+URZ+0xf8], R2 ;  /* 0x0000f802000085a7 */ /* 0x000ea400080010ff */
[----:B--2---:R-:W-:Y:S05]  /*9e60*/  @!P0 BRA `(.L_x_221) ;  /* 0xfffffffc00f08947 */ /* 0x004fea000383ffff */
[----:B------:R-:W-:Y:S05]  /*9e70*/  BRA `(.L_x_222) ;  /* 0xffffffb8007c7947 */ /* 0x000fea000383ffff */
.L_x_109:
[----:B-1----:R-:W-:-:S07]  /*9e80*/  MOV R0, UR6 ;  /* 0x0000000600007c02 */ /* 0x002fce0008000f00 */
.L_x_223:
[----:B-1----:R1:W2:Y:S02]  /*9e90*/  SYNCS.PHASECHK.TRANS64.TRYWAIT P0, [R0+URZ+0x100], R2 ;  /* 0x00010002000075a7 */ /* 0x0022a400080011ff */
[----:B--2---:R-:W-:Y:S05]  /*9ea0*/  @!P0 NANOSLEEP.SYNCS 0x989680 ;  /* 0x009896800000895d */ /* 0x004fea0003900000 */
[----:B------:R-:W2:Y:S02]  /*9eb0*/  @!P0 SYNCS.PHASECHK.TRANS64 P0, [R0+URZ+0x100], R2 ;  /* 0x00010002000085a7 */ /* 0x000ea400080010ff */
[----:B--2---:R-:W-:Y:S05]  /*9ec0*/  @!P0 BRA `(.L_x_223) ;  /* 0xfffffffc00f08947 */ /* 0x004fea000383ffff */
[----:B------:R-:W-:Y:S05]  /*9ed0*/  BRA `(.L_x_224) ;  /* 0xffffffb8006c7947 */ /* 0x000fea000383ffff */
.L_x_111:
[----:B--2---:R2:W3:Y:S02]  /*9ee0*/  SYNCS.PHASECHK.TRANS64.TRYWAIT P0, [R0+URZ+0x120], R2 ;  /* 0x00012002000075a7 */ /* 0x0044e400080011ff */
[----:B---3--:R-:W-:Y:S05]  /*9ef0*/  @!P0 NANOSLEEP.SYNCS 0x989680 ;  /* 0x009896800000895d */ /* 0x008fea0003900000 */
[----:B------:R-:W3:Y:S02]  /*9f00*/  @!P0 SYNCS.PHASECHK.TRANS64 P0, [R0+URZ+0x120], R2 ;  /* 0x00012002000085a7 */ /* 0x000ee400080010ff */
[----:B---3--:R-:W-:Y:S05]  /*9f10*/  @!P0 BRA `(.L_x_111) ;  /* 0xfffffffc00f08947 */ /* 0x008fea000383ffff */
[----:B------:R-:W-:Y:S05]  /*9f20*/  BRA `(.L_x_225) ;  /* 0xffffffbc00507947 */ /* 0x000fea000383ffff */
.L_x_124:
[----:B-1----:R-:W-:Y:S04]  /*9f30*/  MOV R3, UR47 ;  /* 0x0000002f00037c02 */ /* 0x002fe80008000f00 */
[----:B------:R1:W2:Y:S03]  /*9f40*/  SYNCS.PHASECHK.TRANS64.TRYWAIT P0, [R3+URZ+0xd0], R4 ;  /* 0x0000d004030075a7 */ /* 0x0002a600080011ff */
[----:B--2---:R-:W-:Y:S05]  /*9f50*/  @!P0 NANOSLEEP.SYNCS 0x989680 ;  /* 0x009896800000895d */ /* 0x004fea0003900000 */
[----:B------:R-:W2:Y:S02]  /*9f60*/  @!P0 SYNCS.PHASECHK.TRANS64 P0, [R3+URZ+0xd0], R4 ;  /* 0x0000d004030085a7 */ /* 0x000ea400080010ff */
[----:B--2---:R-:W-:Y:S05]  /*9f70*/  @!P0 BRA `(.L_x_124) ;  /* 0xfffffffc00ec8947 */ /* 0x004fea000383ffff */
[----:B------:R-:W-:Y:S05]  /*9f80*/  BRA `(.L_x_123) ;  /* 0xffffffc800d47947 */ /* 0x000fea000383ffff */
.L_x_126:
[----:B-1----:R1:W3:Y:S02]  /*9f90*/  SYNCS.PHASECHK.TRANS64.TRYWAIT P1, [R83+URZ+0x140], R0 ;  /* 0x00014000530075a7 */ /* 0x0022e400080211ff */
[----:B---3--:R-:W-:Y:S05]  /*9fa0*/  @!P1 NANOSLEEP.SYNCS 0x989680 ;  /* 0x009896800000995d */ /* 0x008fea0003900000 */
[----:B------:R-:W3:Y:S02]  /*9fb0*/  @!P1 SYNCS.PHASECHK.TRANS64 P1, [R83+URZ+0x140], R0 ;  /* 0x00014000530095a7 */ /* 0x000ee400080210ff */
[----:B---3--:R-:W-:Y:S05]  /*9fc0*/  @!P1 BRA `(.L_x_126) ;  /* 0xfffffffc00f09947 */ /* 0x008fea000383ffff */
[----:B------:R-:W-:Y:S05]  /*9fd0*/  BRA `(.L_x_125) ;  /* 0xffffffc800f47947 */ /* 0x000fea000383ffff */
.L_x_135:
[----:B--2---:R2:W3:Y:S02]  /*9fe0*/  SYNCS.PHASECHK.TRANS64.TRYWAIT P0, [R3+URZ+0xd0], R0 ;  /* 0x0000d000030075a7 */ /* 0x0044e400080011ff */
[----:B---3--:R-:W-:Y:S05]  /*9ff0*/  @!P0 NANOSLEEP.SYNCS 0x989680 ;  /* 0x009896800000895d */ /* 0x008fea0003900000 */
[----:B------:R-:W3:Y:S02]  /*a000*/  @!P0 SYNCS.PHASECHK.TRANS64 P0, [R3+URZ+0xd0], R0 ;  /* 0x0000d000030085a7 */ /* 0x000ee400080010ff */
[----:B---3--:R-:W-:Y:S05]  /*a010*/  @!P0 BRA `(.L_x_135) ;  /* 0xfffffffc00f08947 */ /* 0x008fea000383ffff */
[----:B------:R-:W-:Y:S05]  /*a020*/  BRA `(.L_x_134) ;  /* 0xffffffd400007947 */ /* 0x000fea000383ffff */
.L_x_143:
[----:B--2---:R2:W3:Y:S02]  /*a030*/  SYNCS.PHASECHK.TRANS64.TRYWAIT P0, [R3+URZ+0xd0], R5 ;  /* 0x0000d005030075a7 */ /* 0x0044e400080011ff */
[----:B---3--:R-:W-:Y:S05]  /*a040*/  @!P0 NANOSLEEP.SYNCS 0x989680 ;  /* 0x009896800000895d */ /* 0x008fea0003900000 */
[----:B------:R-:W3:Y:S02]  /*a050*/  @!P0 SYNCS.PHASECHK.TRANS64 P0, [R3+URZ+0xd0], R5 ;  /* 0x0000d005030085a7 */ /* 0x000ee400080010ff */
[----:B---3--:R-:W-:Y:S05]  /*a060*/  @!P0 BRA `(.L_x_143) ;  /* 0xfffffffc00f08947 */ /* 0x008fea000383ffff */
[----:B------:R-:W-:Y:S05]  /*a070*/  BRA `(.L_x_142) ;  /* 0xffffffdc001c7947 */ /* 0x000fea000383ffff */
.L_x_151:
[----:B--2---:R2:W3:Y:S02]  /*a080*/  SYNCS.PHASECHK.TRANS64.TRYWAIT P0, [R4+URZ+0xd0], R0 ;  /* 0x0000d000040075a7 */ /* 0x0044e400080011ff */
[----:B---3--:R-:W-:Y:S05]  /*a090*/  @!P0 NANOSLEEP.SYNCS 0x989680 ;  /* 0x009896800000895d */ /* 0x008fea0003900000 */
[----:B------:R-:W3:Y:S02]  /*a0a0*/  @!P0 SYNCS.PHASECHK.TRANS64 P0, [R4+URZ+0xd0], R0 ;  /* 0x0000d000040085a7 */ /* 0x000ee400080010ff */
[----:B---3--:R-:W-:Y:S05]  /*a0b0*/  @!P0 BRA `(.L_x_151) ;  /* 0xfffffffc00f08947 */ /* 0x008fea000383ffff */
[----:B------:R-:W-:Y:S05]  /*a0c0*/  BRA `(.L_x_150) ;  /* 0xffffffe400387947 */ /* 0x000fea000383ffff */
        .weak           $__internal_0_$__cuda_sm10x_tcgen05_guardrail_trap_col_being_dealloced_not_returned_by_alloc
        .type           $__internal_0_$__cuda_sm10x_tcgen05_guardrail_trap_col_being_dealloced_not_returned_by_alloc,@function
        .size           $__internal_0_$__cuda_sm10x_tcgen05_guardrail_trap_col_being_dealloced_not_returned_by_alloc,($__internal_1_$__cuda_sm10x_tcgen05_guardrail_trap_phase_invalid_during_alloc - $__internal_0_$__cuda_sm10x_tcgen05_guardrail_trap_col_being_dealloced_not_returned_by_alloc)
$__internal_0_$__cuda_sm10x_tcgen05_guardrail_trap_col_being_dealloced_not_returned_by_alloc:
[----:B------:R-:W-:Y:S05]  /*a0d0*/  BPT.TRAP 0x1 ;  /* 0x000000040000795c */ /* 0x000fea0000300000 */
[----:B------:R-:W-:-:S04]  /*a0e0*/  HFMA2 R3, -RZ, RZ, 0, 0 ;  /* 0x00000000ff037431 */ /* 0x000fc800000001ff */
[----:B------:R-:W-:Y:S05]  /*a0f0*/  RET.REL.NODEC R2 `(_ZN7cutlass13device_kernelINS_4gemm6kernel13GemmUniversalIN4cute5tupleIJiiiiEEENS1_10collective13CollectiveMmaINS1_35MainloopSm100TmaUmmaWarpSpecializedILi13ELi2ELi4ENS5_IJNS4_1CILi2EEENSA_ILi1EEESC_EEEEENS5_IJNSA_ILi128EEESF_NSA_ILi64EEEEEENS_10bfloat16_tENS5_IJlSC_lEEESI_SJ_NS4_8TiledMMAINS4_8MMA_AtomIJNS4_26SM100_MMA_F16BF16_2x1SM_SSISI_SI_fLi128ELi128ELNS4_4UMMA5MajorE0ELSO_0ELNSN_7ScaleInE0ELSP_0EEEEEENS4_6LayoutINS5_IJSC_SC_SC_EEENS5_IJNSA_ILi0EEESU_SU_EEEEENS5_IJNS4_10UnderscoreESX_SX_EEEEENS4_18SM100_TMA_2SM_LOADENS4_14ComposedLayoutINS4_7SwizzleILi3ELi4ELi3EEENS4_18smem_ptr_flag_bitsILi16EEENSS_INS5_IJNSA_ILi8EEESG_EEENS5_IJSG_SC_EEEEEEEvNS4_8identityES10_S1A_vS1B_EENS_8epilogue10collective18CollectiveEpilogueINS1D_23Sm100TmaWarpSpecializedILi4ELi2ELi16ELb1ELb0EEEJNS5_IJSG_SF_SG_EEENS5_IJNSS_ISG_SC_EENSS_INS5_IJNSA_ILi16EEESB_EEENS5_IJSC_SG_EEEEEEEESI_SJ_SI_SJ_NS1D_6fusion15FusionCallbacksIS1H_NS1P_23LinCombPerRowBiasEltActINS1D_6thread4ReLuESI_fSI_SI_fLi8ELNS_15FloatRoundStyleE2EEES1I_S1O_JEEENS4_5SM1004TMEM4LOAD26SM100_TMEM_LOAD_32dp32b16xENS4_13SM90_TMA_LOADENS11_INS12_ILi1ELi4ELi3EEES15_NSS_INS5_IJS16_S1K_EEENS5_IJS1K_SC_EEEEEEENS4_39AutoVectorizingCopyWithAssumedAlignmentILi128EEENS4_14SM90_TMA_STOREES26_S28_S28_EEEvvEEEEvNT_6ParamsE) ;  /* 0xffffff5c02c07950 */ /* 0x000fea0003c3ffff */
        .weak           $__internal_1_$__cuda_sm10x_tcgen05_guardrail_trap_phase_invalid_during_alloc
        .type           $__internal_1_$__cuda_sm10x_tcgen05_guardrail_trap_phase_invalid_during_alloc,@function
        .size           $__internal_1_$__cuda_sm10x_tcgen05_guardrail_trap_phase_invalid_during_alloc,($__internal_2_$__cuda_sm10x_tcgen05_guardrail_trap_unallocated_columns_being_dealloced - $__internal_1_$__cuda_sm10x_tcgen05_guardrail_trap_phase_invalid_during_alloc)
$__internal_1_$__cuda_sm10x_tcgen05_guardrail_trap_phase_invalid_during_alloc:
[----:B------:R-:W-:Y:S05]  /*a100*/  BPT.TRAP 0x1 ;  /* 0x000000040000795c */ /* 0x000fea0000300000 */
[----:B------:R-:W-:-:S04]  /*a110*/  MOV R3, 0x0 ;  /* 0x0000000000037802 */ /* 0x000fc80000000f00 */
[----:B------:R-:W-:Y:S05]  /*a120*/  RET.REL.NODEC R2 `(_ZN7cutlass13device_kernelINS_4gemm6kernel13GemmUniversalIN4cute5tupleIJiiiiEEENS1_10collective13CollectiveMmaINS1_35MainloopSm100TmaUmmaWarpSpecializedILi13ELi2ELi4ENS5_IJNS4_1CILi2EEENSA_ILi1EEESC_EEEEENS5_IJNSA_ILi128EEESF_NSA_ILi64EEEEEENS_10bfloat16_tENS5_IJlSC_lEEESI_SJ_NS4_8TiledMMAINS4_8MMA_AtomIJNS4_26SM100_MMA_F16BF16_2x1SM_SSISI_SI_fLi128ELi128ELNS4_4UMMA5MajorE0ELSO_0ELNSN_7ScaleInE0ELSP_0EEEEEENS4_6LayoutINS5_IJSC_SC_SC_EEENS5_IJNSA_ILi0EEESU_SU_EEEEENS5_IJNS4_10UnderscoreESX_SX_EEEEENS4_18SM100_TMA_2SM_LOADENS4_14ComposedLayoutINS4_7SwizzleILi3ELi4ELi3EEENS4_18smem_ptr_flag_bitsILi16EEENSS_INS5_IJNSA_ILi8EEESG_EEENS5_IJSG_SC_EEEEEEEvNS4_8identityES10_S1A_vS1B_EENS_8epilogue10collective18CollectiveEpilogueINS1D_23Sm100TmaWarpSpecializedILi4ELi2ELi16ELb1ELb0EEEJNS5_IJSG_SF_SG_EEENS5_IJNSS_ISG_SC_EENSS_INS5_IJNSA_ILi16EEESB_EEENS5_IJSC_SG_EEEEEEEESI_SJ_SI_SJ_NS1D_6fusion15FusionCallbacksIS1H_NS1P_23LinCombPerRowBiasEltActINS1D_6thread4ReLuESI_fSI_SI_fLi8ELNS_15FloatRoundStyleE2EEES1I_S1O_JEEENS4_5SM1004TMEM4LOAD26SM100_TMEM_LOAD_32dp32b16xENS4_13SM90_TMA_LOADENS11_INS12_ILi1ELi4ELi3EEES15_NSS_INS5_IJS16_S1K_EEENS5_IJS1K_SC_EEEEEEENS4_39AutoVectorizingCopyWithAssumedAlignmentILi128EEENS4_14SM90_TMA_STOREES26_S28_S28_EEEvvEEEEvNT_6ParamsE) ;  /* 0xffffff5c02b47950 */ /* 0x000fea0003c3ffff */
        .weak           $__internal_2_$__cuda_sm10x_tcgen05_guardrail_trap_unallocated_columns_being_dealloced
        .type           $__internal_2_$__cuda_sm10x_tcgen05_guardrail_trap_unallocated_columns_being_dealloced,@function
        .size           $__internal_2_$__cuda_sm10x_tcgen05_guardrail_trap_unallocated_columns_being_dealloced,(.L_x_227 - $__internal_2_$__cuda_sm10x_tcgen05_guardrail_trap_unallocated_columns_being_dealloced)
$__internal_2_$__cuda_sm10x_tcgen05_guardrail_trap_unallocated_columns_being_dealloced:
[----:B------:R-:W-:Y:S05]  /*a130*/  BPT.TRAP 0x1 ;  /* 0x000000040000795c */ /* 0x000fea0000300000 */
[----:B------:R-:W-:-:S04]  /*a140*/  HFMA2 R3, -RZ, RZ, 0, 0 ;  /* 0x00000000ff037431 */ /* 0x000fc800000001ff */
[----:B------:R-:W-:Y:S05]  /*a150*/  RET.REL.NODEC R2 `(_ZN7cutlass13device_kernelINS_4gemm6kernel13GemmUniversalIN4cute5tupleIJiiiiEEENS1_10collective13CollectiveMmaINS1_35MainloopSm100TmaUmmaWarpSpecializedILi13ELi2ELi4ENS5_IJNS4_1CILi2EEENSA_ILi1EEESC_EEEEENS5_IJNSA_ILi128EEESF_NSA_ILi64EEEEEENS_10bfloat16_tENS5_IJlSC_lEEESI_SJ_NS4_8TiledMMAINS4_8MMA_AtomIJNS4_26SM100_MMA_F16BF16_2x1SM_SSISI_SI_fLi128ELi128ELNS4_4UMMA5MajorE0ELSO_0ELNSN_7ScaleInE0ELSP_0EEEEEENS4_6LayoutINS5_IJSC_SC_SC_EEENS5_IJNSA_ILi0EEESU_SU_EEEEENS5_IJNS4_10UnderscoreESX_SX_EEEEENS4_18SM100_TMA_2SM_LOADENS4_14ComposedLayoutINS4_7SwizzleILi3ELi4ELi3EEENS4_18smem_ptr_flag_bitsILi16EEENSS_INS5_IJNSA_ILi8EEESG_EEENS5_IJSG_SC_EEEEEEEvNS4_8identityES10_S1A_vS1B_EENS_8epilogue10collective18CollectiveEpilogueINS1D_23Sm100TmaWarpSpecializedILi4ELi2ELi16ELb1ELb0EEEJNS5_IJSG_SF_SG_EEENS5_IJNSS_ISG_SC_EENSS_INS5_IJNSA_ILi16EEESB_EEENS5_IJSC_SG_EEEEEEEESI_SJ_SI_SJ_NS1D_6fusion15FusionCallbacksIS1H_NS1P_23LinCombPerRowBiasEltActINS1D_6thread4ReLuESI_fSI_SI_fLi8ELNS_15FloatRoundStyleE2EEES1I_S1O_JEEENS4_5SM1004TMEM4LOAD26SM100_TMEM_LOAD_32dp32b16xENS4_13SM90_TMA_LOADENS11_INS12_ILi1ELi4ELi3EEES15_NSS_INS5_IJS16_S1K_EEENS5_IJS1K_SC_EEEEEEENS4_39AutoVectorizingCopyWithAssumedAlignmentILi128EEENS4_14SM90_TMA_STOREES26_S28_S28_EEEvvEEEEvNT_6ParamsE) ;  /* 0xffffff5c02a87950 */ /* 0x000fea0003c3ffff */
.L_x_226:
[----:B------:R-:W-:-:S00]  /*a160*/  BRA `(.L_x_226) ;  /* 0xfffffffc00fc7947 */ /* 0x000fc0000383ffff */
[----:B------:R-:W-:-:S00]  /*a170*/  NOP ;  /* 0x0000000000007918 */ /* 0x000fc00000000000 */
        /* <DEDUP_REMOVED lines=8> */
.L_x_227:


//--------------------- .nv.global.init           --------------------------
	.section	.nv.global.init,"aw",@progbits
.nv.global.init:
	.type		$str$27,@object
	.size		$str$27,($str$28 - $str$27)
$str$27:
        /*0000*/ 	.byte	0x28, 0x61, 0x64, 0x64, 0x72, 0x65, 0x73, 0x73, 0x20, 0x26, 0x20, 0x6d, 0x61, 0x73, 0x6b, 0x29
        /*0010*/ 	.byte	0x20, 0x3d, 0x3d, 0x20, 0x30, 0x00
	.type		$str$28,@object
	.size		$str$28,($str$26 - $str$28)
$str$28:
        /*0016*/ 	.byte	0x2f, 0x74, 0x6d, 0x70, 0x2f, 0x63, 0x75, 0x74, 0x6c, 0x61, 0x73, 0x73, 0x5f, 0x73, 0x77, 0x65
        /*0026*/ 	.byte	0x65, 0x70, 0x5f, 0x73, 0x72, 0x63, 0x2f, 0x69, 0x6e, 0x63, 0x6c, 0x75, 0x64, 0x65, 0x2f, 0x63
        /*0036*/ 	.byte	0x75, 0x74, 0x65, 0x2f, 0x70, 0x6f, 0x69, 0x6e, 0x74, 0x65, 0x72, 0x5f, 0x66, 0x6c, 0x61, 0x67
        /*0046*/ 	.byte	0x67, 0x65, 0x64, 0x2e, 0x68, 0x70, 0x70, 0x00
	.type		$str$26,@object
	.size		$str$26,($str$25 - $str$26)
$str$26:
        /*004e*/ 	.byte	0x2f, 0x74, 0x6d, 0x70, 0x2f, 0x63, 0x75, 0x74, 0x6c, 0x61, 0x73, 0x73, 0x5f, 0x73, 0x77, 0x65
        /*005e*/ 	.byte	0x65, 0x70, 0x5f, 0x73, 0x72, 0x63, 0x2f, 0x69, 0x6e, 0x63, 0x6c, 0x75, 0x64, 0x65, 0x2f, 0x63
        /*006e*/ 	.byte	0x75, 0x74, 0x65, 0x2f, 0x61, 0x74, 0x6f, 0x6d, 0x2f, 0x63, 0x6f, 0x70, 0x79, 0x5f, 0x74, 0x72
        /*007e*/ 	.byte	0x61, 0x69, 0x74, 0x73, 0x5f, 0x73, 0x6d, 0x31, 0x30, 0x30, 0x2e, 0x68, 0x70, 0x70, 0x00
	.type		$str$25,@object
	.size		$str$25,(__unnamed_1 - $str$25)
$str$25:
        /*008d*/ 	.byte	0x28, 0x28, 0x75, 0x69, 0x6e, 0x74, 0x33, 0x32, 0x5f, 0x74, 0x28, 0x74, 0x68, 0x72, 0x65, 0x61
        /*009d*/ 	.byte	0x64, 0x49, 0x64, 0x78, 0x2e, 0x78, 0x29, 0x20, 0x2f, 0x20, 0x33, 0x32, 0x29, 0x20, 0x25, 0x20
        /*00ad*/ 	.byte	0x34, 0x29, 0x20, 0x3d, 0x3d, 0x20, 0x28, 0x28, 0x28, 0x74, 0x6d, 0x65, 0x6d, 0x5f, 0x61, 0x64
        /*00bd*/ 	.byte	0x64, 0x72, 0x20, 0x3e, 0x3e, 0x20, 0x31, 0x36, 0x29, 0x20, 0x2f, 0x20, 0x33, 0x32, 0x29, 0x20
        /*00cd*/ 	.byte	0x25, 0x20, 0x34, 0x29, 0x00
	.type		__unnamed_1,@object
	.size		__unnamed_1,(__unnamed_2 - __unnamed_1)
__unnamed_1:
        /*00d2*/ 	.byte	0x61, 0x75, 0x74, 0x6f, 0x20, 0x63, 0x75, 0x74, 0x65, 0x3a, 0x3a, 0x61, 0x73, 0x5f, 0x70, 0x6f
        /* <DEDUP_REMOVED lines=24> */
        /*0262*/ 	.byte	0x43, 0x3c, 0x32, 0x30, 0x34, 0x38, 0x3e, 0x3e, 0x3e, 0x3e, 0x5d, 0x00
	.type		__unnamed_2,@object
	.size		__unnamed_2,(.L_2 - __unnamed_2)
__unnamed_2:
        /* <DEDUP_REMOVED lines=40> */
        /*04ee*/ 	.byte	0x3a, 0x3a, 0x43, 0x3c, 0x30, 0x3e, 0x3e, 0x3e, 0x3e, 0x5d, 0x00
.L_2:


//--------------------- .nv.shared._ZN7cutlass13device_kernelINS_4gemm6kernel13GemmUniversalIN4cute5tupleIJiiiiEEENS1_10collective13CollectiveMmaINS1_35MainloopSm100TmaUmmaWarpSpecializedILi13ELi2ELi4ENS5_IJNS4_1CILi2EEENSA_ILi1EEESC_EEEEENS5_IJNSA_ILi128EEESF_NSA_ILi64EEEEEENS_10bfloat16_tENS5_IJlSC_lEEESI_SJ_NS4_8TiledMMAINS4_8MMA_AtomIJNS4_26SM100_MMA_F16BF16_2x1SM_SSISI_SI_fLi128ELi128ELNS4_4UMMA5MajorE0ELSO_0ELNSN_7ScaleInE0ELSP_0EEEEEENS4_6LayoutINS5_IJSC_SC_SC_EEENS5_IJNSA_ILi0EEESU_SU_EEEEENS5_IJNS4_10UnderscoreESX_SX_EEEEENS4_18SM100_TMA_2SM_LOADENS4_14ComposedLayoutINS4_7SwizzleILi3ELi4ELi3EEENS4_18smem_ptr_flag_bitsILi16EEENSS_INS5_IJNSA_ILi8EEESG_EEENS5_IJSG_SC_EEEEEEEvNS4_8identityES10_S1A_vS1B_EENS_8epilogue10collective18CollectiveEpilogueINS1D_23Sm100TmaWarpSpecializedILi4ELi2ELi16ELb1ELb0EEEJNS5_IJSG_SF_SG_EEENS5_IJNSS_ISG_SC_EENSS_INS5_IJNSA_ILi16EEESB_EEENS5_IJSC_SG_EEEEEEEESI_SJ_SI_SJ_NS1D_6fusion15FusionCallbacksIS1H_NS1P_23LinCombPerRowBiasEltActINS1D_6thread4ReLuESI_fSI_SI_fLi8ELNS_15FloatRoundStyleE2EEES1I_S1O_JEEENS4_5SM1004TMEM4LOAD26SM100_TMEM_LOAD_32dp32b16xENS4_13SM90_TMA_LOADENS11_INS12_ILi1ELi4ELi3EEES15_NSS_INS5_IJS16_S1K_EEENS5_IJS1K_SC_EEEEEEENS4_39AutoVectorizingCopyWithAssumedAlignmentILi128EEENS4_14SM90_TMA_STOREES26_S28_S28_EEEvvEEEEvNT_6ParamsE --------------------------
	.section	.nv.shared._ZN7cutlass13device_kernelINS_4gemm6kernel13GemmUniversalIN4cute5tupleIJiiiiEEENS1_10collective13CollectiveMmaINS1_35MainloopSm100TmaUmmaWarpSpecializedILi13ELi2ELi4ENS5_IJNS4_1CILi2EEENSA_ILi1EEESC_EEEEENS5_IJNSA_ILi128EEESF_NSA_ILi64EEEEEENS_10bfloat16_tENS5_IJlSC_lEEESI_SJ_NS4_8TiledMMAINS4_8MMA_AtomIJNS4_26SM100_MMA_F16BF16_2x1SM_SSISI_SI_fLi128ELi128ELNS4_4UMMA5MajorE0ELSO_0ELNSN_7ScaleInE0ELSP_0EEEEEENS4_6LayoutINS5_IJSC_SC_SC_EEENS5_IJNSA_ILi0EEESU_SU_EEEEENS5_IJNS4_10UnderscoreESX_SX_EEEEENS4_18SM100_TMA_2SM_LOADENS4_14ComposedLayoutINS4_7SwizzleILi3ELi4ELi3EEENS4_18smem_ptr_flag_bitsILi16EEENSS_INS5_IJNSA_ILi8EEESG_EEENS5_IJSG_SC_EEEEEEEvNS4_8identityES10_S1A_vS1B_EENS_8epilogue10collective18CollectiveEpilogueINS1D_23Sm100TmaWarpSpecializedILi4ELi2ELi16ELb1ELb0EEEJNS5_IJSG_SF_SG_EEENS5_IJNSS_ISG_SC_EENSS_INS5_IJNSA_ILi16EEESB_EEENS5_IJSC_SG_EEEEEEEESI_SJ_SI_SJ_NS1D_6fusion15FusionCallbacksIS1H_NS1P_23LinCombPerRowBiasEltActINS1D_6thread4ReLuESI_fSI_SI_fLi8ELNS_15FloatRoundStyleE2EEES1I_S1O_JEEENS4_5SM1004TMEM4LOAD26SM100_TMEM_LOAD_32dp32b16xENS4_13SM90_TMA_LOADENS11_INS12_ILi1ELi4ELi3EEES15_NSS_INS5_IJS16_S1K_EEENS5_IJS1K_SC_EEEEEEENS4_39AutoVectorizingCopyWithAssumedAlignmentILi128EEENS4_14SM90_TMA_STOREES26_S28_S28_EEEvvEEEEvNT_6ParamsE,"aw",@nobits
	.sectionflags	@""
	.align	16
	.zero		1024


//--------------------- .nv.shared.reserved.0     --------------------------
	.section	.nv.shared.reserved.0,"aw",@nobits
	.weak		__nv_reservedSMEM_offset_0_alias
	.size		__nv_reservedSMEM_offset_0_alias, 0, 64
	.other		__nv_reservedSMEM_offset_0_alias,@"STO_CUDA_RESERVED_SHARED STV_DEFAULT"
__nv_reservedSMEM_offset_0_alias:
	.zero		0
.nv.shared.reserved.0:
	.zero		64
	.weak		__nv_reservedSMEM_tcgen05_partition
	.type		__nv_reservedSMEM_tcgen05_partition,@object
	.size		__nv_reservedSMEM_tcgen05_partition,(.L_0 - __nv_reservedSMEM_tcgen05_partition)
__nv_reservedSMEM_tcgen05_partition:
	.zero		32
.L_0:


//--------------------- .nv.global                --------------------------
	.section	.nv.global,"aw",@nobits
.nv.global:
	.type		_ZN39_INTERNAL_55ee4fe0_4_k_cu_c10b6ea1_29564cute1_E,@object
	.size		_ZN39_INTERNAL_55ee4fe0_4_k_cu_c10b6ea1_29564cute1_E,(_ZN39_INTERNAL_55ee4fe0_4_k_cu_c10b6ea1_29564cuda3std3__45__cpo6cbeginE - _ZN39_INTERNAL_55ee4fe0_4_k_cu_c10b6ea1_29564cute1_E)
_ZN39_INTERNAL_55ee4fe0_4_k_cu_c10b6ea1_29564cute1_E:
	.zero		1
	.type		_ZN39_INTERNAL_55ee4fe0_4_k_cu_c10b6ea1_29564cuda3std3__45__cpo6cbeginE,@object
	.size		_ZN39_INTERNAL_55ee4fe0_4_k_cu_c10b6ea1_29564cuda3std3__45__cpo6cbeginE,(_ZN39_INTERNAL_55ee4fe0_4_k_cu_c10b6ea1_29564cuda3std3__48in_placeE - _ZN39_INTERNAL_55ee4fe0_4_k_cu_c10b6ea1_29564cuda3std3__45__cpo6cbeginE)
_ZN39_INTERNAL_55ee4fe0_4_k_cu_c10b6ea1_29564cuda3std3__45__cpo6cbeginE:
	.zero		1
	.type		_ZN39_INTERNAL_55ee4fe0_4_k_cu_c10b6ea1_29564cuda3std3__48in_placeE,@object
	.size		_ZN39_INTERNAL_55ee4fe0_4_k_cu_c10b6ea1_29564cuda3std3__48in_placeE,(_ZN39_INTERNAL_55ee4fe0_4_k_cu_c10b6ea1_29564cuda3std6ranges3__45__cpo9iter_moveE - _ZN39_INTERNAL_55ee4fe0_4_k_cu_c10b6ea1_29564cuda3std3__48in_placeE)
_ZN39_INTERNAL_55ee4fe0_4_k_cu_c10b6ea1_29564cuda3std3__48in_placeE:
	.zero		1
	.type		_ZN39_INTERNAL_55ee4fe0_4_k_cu_c10b6ea1_29564cuda3std6ranges3__45__cpo9iter_moveE,@object
	.size		_ZN39_INTERNAL_55ee4fe0_4_k_cu_c10b6ea1_29564cuda3std6ranges3__45__cpo9iter_moveE,(_ZN39_INTERNAL_55ee4fe0_4_k_cu_c10b6ea1_29564cuda3std3__45__cpo5beginE - _ZN39_INTERNAL_55ee4fe0_4_k_cu_c10b6ea1_29564cuda3std6ranges3__45__cpo9iter_moveE)
_ZN39_INTERNAL_55ee4fe0_4_k_cu_c10b6ea1_29564cuda3std6ranges3__45__cpo9iter_moveE:
	.zero		1
	.type		_ZN39_INTERNAL_55ee4fe0_4_k_cu_c10b6ea1_29564cuda3std3__45__cpo5beginE,@object
	.size		_ZN39_INTERNAL_55ee4fe0_4_k_cu_c10b6ea1_29564cuda3std3__45__cpo5beginE,(_ZN39_INTERNAL_55ee4fe0_4_k_cu_c10b6ea1_29564cuda3std3__441_GLOBAL__N__55ee4fe0_4_k_cu_c10b6ea1_29566ignoreE - _ZN39_INTERNAL_55ee4fe0_4_k_cu_c10b6ea1_29564cuda3std3__45__cpo5beginE)
_ZN39_INTERNAL_55ee4fe0_4_k_cu_c10b6ea1_29564cuda3std3__45__cpo5beginE:
	.zero		1
	.type		_ZN39_INTERNAL_55ee4fe0_4_k_cu_c10b6ea1_29564cuda3std3__441_GLOBAL__N__55ee4fe0_4_k_cu_c10b6ea1_29566ignoreE,@object
	.size		_ZN39_INTERNAL_55ee4fe0_4_k_cu_c10b6ea1_29564cuda3std3__441_GLOBAL__N__55ee4fe0_4_k_cu_c10b6ea1_29566ignoreE,(_ZN39_INTERNAL_55ee4fe0_4_k_cu_c10b6ea1_29564cute7productE - _ZN39_INTERNAL_55ee4fe0_4_k_cu_c10b6ea1_29564cuda3std3__441_GLOBAL__N__55ee4fe0_4_k_cu_c10b6ea1_29566ignoreE)
_ZN39_INTERNAL_55ee4fe0_4_k_cu_c10b6ea1_29564cuda3std3__441_GLOBAL__N__55ee4fe0_4_k_cu_c10b6ea1_29566ignoreE:
	.zero		1
	.type		_ZN39_INTERNAL_55ee4fe0_4_k_cu_c10b6ea1_29564cute7productE,@object
	.size		_ZN39_INTERNAL_55ee4fe0_4_k_cu_c10b6ea1_29564cute7productE,(_ZN39_INTERNAL_55ee4fe0_4_k_cu_c10b6ea1_29564cuda3std3__45__cpo3endE - _ZN39_INTERNAL_55ee4fe0_4_k_cu_c10b6ea1_29564cute7productE)
_ZN39_INTERNAL_55ee4fe0_4_k_cu_c10b6ea1_29564cute7productE:
	.zero		1
	.type		_ZN39_INTERNAL_55ee4fe0_4_k_cu_c10b6ea1_29564cuda3std3__45__cpo3endE,@object
	.size		_ZN39_INTERNAL_55ee4fe0_4_k_cu_c10b6ea1_29564cuda3std3__45__cpo3endE,(_ZN39_INTERNAL_55ee4fe0_4_k_cu_c10b6ea1_29564cuda3std3__419piecewise_constructE - _ZN39_INTERNAL_55ee4fe0_4_k_cu_c10b6ea1_29564cuda3std3__45__cpo3endE)
_ZN39_INTERNAL_55ee4fe0_4_k_cu_c10b6ea1_29564cuda3std3__45__cpo3endE:
	.zero		1
	.type		_ZN39_INTERNAL_55ee4fe0_4_k_cu_c10b6ea1_29564cuda3std3__419piecewise_constructE,@object
	.size		_ZN39_INTERNAL_55ee4fe0_4_k_cu_c10b6ea1_29564cuda3std3__419piecewise_constructE,(_ZN39_INTERNAL_55ee4fe0_4_k_cu_c10b6ea1_29564cuda3std3__45__cpo4cendE - _ZN39_INTERNAL_55ee4fe0_4_k_cu_c10b6ea1_29564cuda3std3__419piecewise_constructE)
_ZN39_INTERNAL_55ee4fe0_4_k_cu_c10b6ea1_29564cuda3std3__419piecewise_constructE:
	.zero		1
	.type		_ZN39_INTERNAL_55ee4fe0_4_k_cu_c10b6ea1_29564cuda3std3__45__cpo4cendE,@object
	.size		_ZN39_INTERNAL_55ee4fe0_4_k_cu_c10b6ea1_29564cuda3std3__45__cpo4cendE,(_ZN39_INTERNAL_55ee4fe0_4_k_cu_c10b6ea1_29564cuda3std6ranges3__45__cpo4swapE - _ZN39_INTERNAL_55ee4fe0_4_k_cu_c10b6ea1_29564cuda3std3__45__cpo4cendE)
_ZN39_INTERNAL_55ee4fe0_4_k_cu_c10b6ea1_29564cuda3std3__45__cpo4cendE:
	.zero		1
	.type		_ZN39_INTERNAL_55ee4fe0_4_k_cu_c10b6ea1_29564cuda3std6ranges3__45__cpo4swapE,@object
	.size		_ZN39_INTERNAL_55ee4fe0_4_k_cu_c10b6ea1_29564cuda3std6ranges3__45__cpo4swapE,(.L_10 - _ZN39_INTERNAL_55ee4fe0_4_k_cu_c10b6ea1_29564cuda3std6ranges3__45__cpo4swapE)
_ZN39_INTERNAL_55ee4fe0_4_k_cu_c10b6ea1_29564cuda3std6ranges3__45__cpo4swapE:
	.zero		1
.L_10:


//--------------------- .nv.constant0._ZN7cutlass13device_kernelINS_4gemm6kernel13GemmUniversalIN4cute5tupleIJiiiiEEENS1_10collective13CollectiveMmaINS1_35MainloopSm100TmaUmmaWarpSpecializedILi13ELi2ELi4ENS5_IJNS4_1CILi2EEENSA_ILi1EEESC_EEEEENS5_IJNSA_ILi128EEESF_NSA_ILi64EEEEEENS_10bfloat16_tENS5_IJlSC_lEEESI_SJ_NS4_8TiledMMAINS4_8MMA_AtomIJNS4_26SM100_MMA_F16BF16_2x1SM_SSISI_SI_fLi128ELi128ELNS4_4UMMA5MajorE0ELSO_0ELNSN_7ScaleInE0ELSP_0EEEEEENS4_6LayoutINS5_IJSC_SC_SC_EEENS5_IJNSA_ILi0EEESU_SU_EEEEENS5_IJNS4_10UnderscoreESX_SX_EEEEENS4_18SM100_TMA_2SM_LOADENS4_14ComposedLayoutINS4_7SwizzleILi3ELi4ELi3EEENS4_18smem_ptr_flag_bitsILi16EEENSS_INS5_IJNSA_ILi8EEESG_EEENS5_IJSG_SC_EEEEEEEvNS4_8identityES10_S1A_vS1B_EENS_8epilogue10collective18CollectiveEpilogueINS1D_23Sm100TmaWarpSpecializedILi4ELi2ELi16ELb1ELb0EEEJNS5_IJSG_SF_SG_EEENS5_IJNSS_ISG_SC_EENSS_INS5_IJNSA_ILi16EEESB_EEENS5_IJSC_SG_EEEEEEEESI_SJ_SI_SJ_NS1D_6fusion15FusionCallbacksIS1H_NS1P_23LinCombPerRowBiasEltActINS1D_6thread4ReLuESI_fSI_SI_fLi8ELNS_15FloatRoundStyleE2EEES1I_S1O_JEEENS4_5SM1004TMEM4LOAD26SM100_TMEM_LOAD_32dp32b16xENS4_13SM90_TMA_LOADENS11_INS12_ILi1ELi4ELi3EEES15_NSS_INS5_IJS16_S1K_EEENS5_IJS1K_SC_EEEEEEENS4_39AutoVectorizingCopyWithAssumedAlignmentILi128EEENS4_14SM90_TMA_STOREES26_S28_S28_EEEvvEEEEvNT_6ParamsE --------------------------
	.section	.nv.constant0._ZN7cutlass13device_kernelINS_4gemm6kernel13GemmUniversalIN4cute5tupleIJiiiiEEENS1_10collective13CollectiveMmaINS1_35MainloopSm100TmaUmmaWarpSpecializedILi13ELi2ELi4ENS5_IJNS4_1CILi2EEENSA_ILi1EEESC_EEEEENS5_IJNSA_ILi128EEESF_NSA_ILi64EEEEEENS_10bfloat16_tENS5_IJlSC_lEEESI_SJ_NS4_8TiledMMAINS4_8MMA_AtomIJNS4_26SM100_MMA_F16BF16_2x1SM_SSISI_SI_fLi128ELi128ELNS4_4UMMA5MajorE0ELSO_0ELNSN_7ScaleInE0ELSP_0EEEEEENS4_6LayoutINS5_IJSC_SC_SC_EEENS5_IJNSA_ILi0EEESU_SU_EEEEENS5_IJNS4_10UnderscoreESX_SX_EEEEENS4_18SM100_TMA_2SM_LOADENS4_14ComposedLayoutINS4_7SwizzleILi3ELi4ELi3EEENS4_18smem_ptr_flag_bitsILi16EEENSS_INS5_IJNSA_ILi8EEESG_EEENS5_IJSG_SC_EEEEEEEvNS4_8identityES10_S1A_vS1B_EENS_8epilogue10collective18CollectiveEpilogueINS1D_23Sm100TmaWarpSpecializedILi4ELi2ELi16ELb1ELb0EEEJNS5_IJSG_SF_SG_EEENS5_IJNSS_ISG_SC_EENSS_INS5_IJNSA_ILi16EEESB_EEENS5_IJSC_SG_EEEEEEEESI_SJ_SI_SJ_NS1D_6fusion15FusionCallbacksIS1H_NS1P_23LinCombPerRowBiasEltActINS1D_6thread4ReLuESI_fSI_SI_fLi8ELNS_15FloatRoundStyleE2EEES1I_S1O_JEEENS4_5SM1004TMEM4LOAD26SM100_TMEM_LOAD_32dp32b16xENS4_13SM90_TMA_LOADENS11_INS12_ILi1ELi4ELi3EEES15_NSS_INS5_IJS16_S1K_EEENS5_IJS1K_SC_EEEEEEENS4_39AutoVectorizingCopyWithAssumedAlignmentILi128EEENS4_14SM90_TMA_STOREES26_S28_S28_EEEvvEEEEvNT_6ParamsE,"a",@progbits
	.sectionflags	@""
	.align	4
.nv.constant0._ZN7cutlass13device_kernelINS_4gemm6kernel13GemmUniversalIN4cute5tupleIJiiiiEEENS1_10collective13CollectiveMmaINS1_35MainloopSm100TmaUmmaWarpSpecializedILi13ELi2ELi4ENS5_IJNS4_1CILi2EEENSA_ILi1EEESC_EEEEENS5_IJNSA_ILi128EEESF_NSA_ILi64EEEEEENS_10bfloat16_tENS5_IJlSC_lEEESI_SJ_NS4_8TiledMMAINS4_8MMA_AtomIJNS4_26SM100_MMA_F16BF16_2x1SM_SSISI_SI_fLi128ELi128ELNS4_4UMMA5MajorE0ELSO_0ELNSN_7ScaleInE0ELSP_0EEEEEENS4_6LayoutINS5_IJSC_SC_SC_EEENS5_IJNSA_ILi0EEESU_SU_EEEEENS5_IJNS4_10UnderscoreESX_SX_EEEEENS4_18SM100_TMA_2SM_LOADENS4_14ComposedLayoutINS4_7SwizzleILi3ELi4ELi3EEENS4_18smem_ptr_flag_bitsILi16EEENSS_INS5_IJNSA_ILi8EEESG_EEENS5_IJSG_SC_EEEEEEEvNS4_8identityES10_S1A_vS1B_EENS_8epilogue10collective18CollectiveEpilogueINS1D_23Sm100TmaWarpSpecializedILi4ELi2ELi16ELb1ELb0EEEJNS5_IJSG_SF_SG_EEENS5_IJNSS_ISG_SC_EENSS_INS5_IJNSA_ILi16EEESB_EEENS5_IJSC_SG_EEEEEEEESI_SJ_SI_SJ_NS1D_6fusion15FusionCallbacksIS1H_NS1P_23LinCombPerRowBiasEltActINS1D_6thread4ReLuESI_fSI_SI_fLi8ELNS_15FloatRoundStyleE2EEES1I_S1O_JEEENS4_5SM1004TMEM4LOAD26SM100_TMEM_LOAD_32dp32b16xENS4_13SM90_TMA_LOADENS11_INS12_ILi1ELi4ELi3EEES15_NSS_INS5_IJS16_S1K_EEENS5_IJS1K_SC_EEEEEEENS4_39AutoVectorizingCopyWithAssumedAlignmentILi128EEENS4_14SM90_TMA_STOREES26_S28_S28_EEEvvEEEEvNT_6ParamsE:
	.zero		2944


//--------------------- SYMBOLS --------------------------

	.type		.nv.reservedSmem.offset0,@object
	.size		.nv.reservedSmem.offset0,0x4
	.type		.nv.reservedSmem.cap,@object
	.size		.nv.reservedSmem.cap,0x4
	.type		__assertfail,@function
